	.target	sm_90a

	.elftype	@"ET_EXEC"


//--------------------- .note.nv.tkinfo           --------------------------
	.section	.note.nv.tkinfo,"",@"SHT_NOTE"
	.sectionflags	@"SHF_NOTE_NV_TKINFO"
	.tkinfo
        /*0018*/ 	.word	0x00000002
        /*0030*/ 	.string	""
        /*0030*/ 	.string	"ptxas"
        /*0030*/ 	.string	"Cuda compilation tools, release 13.0, V13.0.88"
        /*0030*/ 	.string	"Build cuda_13.0.r13.0/compiler.36424714_0"
        /*0030*/ 	.string	"-arch sm_90a -m 64 "



//--------------------- .note.nv.cuinfo           --------------------------
	.section	.note.nv.cuinfo,"",@"SHT_NOTE"
	.sectionflags	@"SHF_NOTE_NV_CUINFO"
        /*0018*/ 	.short	0x0002
        /*001a*/ 	.short	0x005a
        /*001c*/ 	.short	0x0082
	.zero		2


//--------------------- .nv.info                  --------------------------
	.section	.nv.info,"",@"SHT_CUDA_INFO"
	.align	4


	//----- nvinfo : EIATTR_REGCOUNT
	.align		4
        /*0000*/ 	.byte	0x04, 0x2f
        /*0002*/ 	.short	(.L_15 - .L_14)
	.align		4
.L_14:
        /*0004*/ 	.word	index@(_ZN7cutlass13device_kernelINS_4fmha6kernel28FmhaKernelTmaWarpSpecializedINS1_10collective30FmhaMainloopTmaWarpSpecializedINS_6half_tEffN4cute5tupleIJNS7_1CILi128EEESA_NS9_ILi32EEEEEENS8_IJiNS9_ILi1EEENS8_IJiiEEEEEESF_SF_NS4_13DefaultFusionEJNS2_6OptionILNS2_3TagE0ENS9_ILb1EEEEENSH_ILSI_2ESJ_EEEEENS4_15FmhaFwdEpilogueIS6_fNS8_IJNS9_ILi64EEESB_SA_EEEEENS2_23PersistentTileSchedulerEJSK_SL_EEEEEvNT_6ParamsE)
        /*0008*/ 	.word	0x000000a8


	//----- nvinfo : EIATTR_FRAME_SIZE
	.align		4
.L_15:
        /*000c*/ 	.byte	0x04, 0x11
        /*000e*/ 	.short	(.L_17 - .L_16)
	.align		4
.L_16:
        /*0010*/ 	.word	index@($__internal_0_$__cuda_sm20_rcp_rn_f32_slowpath)
        /*0014*/ 	.word	0x00000000


	//----- nvinfo : EIATTR_FRAME_SIZE
	.align		4
.L_17:
        /*0018*/ 	.byte	0x04, 0x11
        /*001a*/ 	.short	(.L_19 - .L_18)
	.align		4
.L_18:
        /*001c*/ 	.word	index@(_ZN7cutlass13device_kernelINS_4fmha6kernel28FmhaKernelTmaWarpSpecializedINS1_10collective30FmhaMainloopTmaWarpSpecializedINS_6half_tEffN4cute5tupleIJNS7_1CILi128EEESA_NS9_ILi32EEEEEENS8_IJiNS9_ILi1EEENS8_IJiiEEEEEESF_SF_NS4_13DefaultFusionEJNS2_6OptionILNS2_3TagE0ENS9_ILb1EEEEENSH_ILSI_2ESJ_EEEEENS4_15FmhaFwdEpilogueIS6_fNS8_IJNS9_ILi64EEESB_SA_EEEEENS2_23PersistentTileSchedulerEJSK_SL_EEEEEvNT_6ParamsE)
        /*0020*/ 	.word	0x00000000


	//----- nvinfo : EIATTR_MIN_STACK_SIZE
	.align		4
.L_19:
        /*0024*/ 	.byte	0x04, 0x12
        /*0026*/ 	.short	(.L_21 - .L_20)
	.align		4
.L_20:
        /*0028*/ 	.word	index@(_ZN7cutlass13device_kernelINS_4fmha6kernel28FmhaKernelTmaWarpSpecializedINS1_10collective30FmhaMainloopTmaWarpSpecializedINS_6half_tEffN4cute5tupleIJNS7_1CILi128EEESA_NS9_ILi32EEEEEENS8_IJiNS9_ILi1EEENS8_IJiiEEEEEESF_SF_NS4_13DefaultFusionEJNS2_6OptionILNS2_3TagE0ENS9_ILb1EEEEENSH_ILSI_2ESJ_EEEEENS4_15FmhaFwdEpilogueIS6_fNS8_IJNS9_ILi64EEESB_SA_EEEEENS2_23PersistentTileSchedulerEJSK_SL_EEEEEvNT_6ParamsE)
        /*002c*/ 	.word	0x00000000
.L_21:


//--------------------- .nv.compat                --------------------------
	.section	.nv.compat,"",@"SHT_CUDA_COMPAT_INFO"
	.align	4
        /*0000*/ 	.byte	0x02, 0x09, 0x01, 0x00, 0x02, 0x02, 0x04, 0x00, 0x02, 0x05, 0x05, 0x00, 0x03, 0x07, 0x01, 0x01
        /*0010*/ 	.byte	0x02, 0x03, 0x01, 0x00, 0x02, 0x06, 0x01, 0x00, 0x04, 0x0b, 0x08, 0x00, 0x00, 0x00, 0x00, 0x00
        /*0020*/ 	.byte	0x00, 0x00, 0x00, 0x00


//--------------------- .nv.info._ZN7cutlass13device_kernelINS_4fmha6kernel28FmhaKernelTmaWarpSpecializedINS1_10collective30FmhaMainloopTmaWarpSpecializedINS_6half_tEffN4cute5tupleIJNS7_1CILi128EEESA_NS9_ILi32EEEEEENS8_IJiNS9_ILi1EEENS8_IJiiEEEEEESF_SF_NS4_13DefaultFusionEJNS2_6OptionILNS2_3TagE0ENS9_ILb1EEEEENSH_ILSI_2ESJ_EEEEENS4_15FmhaFwdEpilogueIS6_fNS8_IJNS9_ILi64EEESB_SA_EEEEENS2_23PersistentTileSchedulerEJSK_SL_EEEEEvNT_6ParamsE --------------------------
	.section	.nv.info._ZN7cutlass13device_kernelINS_4fmha6kernel28FmhaKernelTmaWarpSpecializedINS1_10collective30FmhaMainloopTmaWarpSpecializedINS_6half_tEffN4cute5tupleIJNS7_1CILi128EEESA_NS9_ILi32EEEEEENS8_IJiNS9_ILi1EEENS8_IJiiEEEEEESF_SF_NS4_13DefaultFusionEJNS2_6OptionILNS2_3TagE0ENS9_ILb1EEEEENSH_ILSI_2ESJ_EEEEENS4_15FmhaFwdEpilogueIS6_fNS8_IJNS9_ILi64EEESB_SA_EEEEENS2_23PersistentTileSchedulerEJSK_SL_EEEEEvNT_6ParamsE,"",@"SHT_CUDA_INFO"
	.sectionflags	@""
	.align	4


	//----- nvinfo : EIATTR_CUDA_API_VERSION
	.align		4
        /*0000*/ 	.byte	0x04, 0x37
        /*0002*/ 	.short	(.L_23 - .L_22)
.L_22:
        /*0004*/ 	.word	0x00000082


	//----- nvinfo : EIATTR_KPARAM_INFO
	.align		4
.L_23:
        /*0008*/ 	.byte	0x04, 0x17
        /*000a*/ 	.short	(.L_25 - .L_24)
.L_24:
        /*000c*/ 	.word	0x00000000
        /*0010*/ 	.short	0x0000
        /*0012*/ 	.short	0x0070
        /*0014*/ 	.byte	0x00, 0xf0, 0x01, 0x20


	//----- nvinfo : EIATTR_SPARSE_MMA_MASK
	.align		4
.L_25:
        /*0018*/ 	.byte	0x03, 0x50
        /*001a*/ 	.short	0x0000


	//----- nvinfo : EIATTR_MAXREG_COUNT
	.align		4
        /*001c*/ 	.byte	0x03, 0x1b
        /*001e*/ 	.short	0x00a8


	//----- nvinfo : EIATTR_NUM_BARRIERS
	.align		4
        /*0020*/ 	.byte	0x02, 0x4c
        /*0022*/ 	.byte	0x02
	.zero		1


	//----- nvinfo : EIATTR_EXTERNS
	.align		4
        /*0024*/ 	.byte	0x04, 0x0f
        /*0026*/ 	.short	(.L_27 - .L_26)


	//   ....[0]....
	.align		4
.L_26:
        /*0028*/ 	.word	index@(__assertfail)


	//----- nvinfo : EIATTR_MERCURY_ISA_VERSION
	.align		4
.L_27:
        /*002c*/ 	.byte	0x03, 0x5f
        /*002e*/ 	.short	0x0101


	//----- nvinfo : EIATTR_INT_WARP_WIDE_INSTR_OFFSETS
	.align		4
        /*0030*/ 	.byte	0x04, 0x31
        /*0032*/ 	.short	(.L_29 - .L_28)


	//   ....[0]....
.L_28:
        /*0034*/ 	.word	0x00000760


	//   ....[1]....
        /*0038*/ 	.word	0x00000770


	//   ....[2]....
        /*003c*/ 	.word	0x00000780


	//   ....[3]....
        /*0040*/ 	.word	0x00000790


	//   ....[4]....
        /*0044*/ 	.word	0x00000800


	//   ....[5]....
        /*0048*/ 	.word	0x00000980


	//   ....[6]....
        /*004c*/ 	.word	0x00000a30


	//----- nvinfo : EIATTR_COOP_GROUP_MASK_REGIDS
	.align		4
.L_29:
        /*0050*/ 	.byte	0x04, 0x29
        /*0052*/ 	.short	(.L_31 - .L_30)


	//   ....[0]....
.L_30:
        /*0054*/ 	.word	0xffffffff


	//   ....[1]....
        /*0058*/ 	.word	0xffffffff


	//   ....[2]....
        /*005c*/ 	.word	0xffffffff


	//   ....[3]....
        /*0060*/ 	.word	0xffffffff


	//   ....[4]....
        /*0064*/ 	.word	0xffffffff


	//   ....[5]....
        /*0068*/ 	.word	0xffffffff


	//   ....[6]....
        /*006c*/ 	.word	0xffffffff


	//   ....[7]....
        /*0070*/ 	.word	0xffffffff


	//   ....[8]....
        /*0074*/ 	.word	0xffffffff


	//   ....[9]....
        /*0078*/ 	.word	0xffffffff


	//   ....[10]....
        /*007c*/ 	.word	0xffffffff


	//   ....[11]....
        /*0080*/ 	.word	0xffffffff


	//   ....[12]....
        /*0084*/ 	.word	0xffffffff


	//   ....[13]....
        /*0088*/ 	.word	0xffffffff


	//   ....[14]....
        /*008c*/ 	.word	0xffffffff


	//   ....[15]....
        /*0090*/ 	.word	0xffffffff


	//   ....[16]....
        /*0094*/ 	.word	0xffffffff


	//   ....[17]....
        /*0098*/ 	.word	0xffffffff


	//----- nvinfo : EIATTR_COOP_GROUP_INSTR_OFFSETS
	.align		4
.L_31:
        /*009c*/ 	.byte	0x04, 0x28
        /*009e*/ 	.short	(.L_33 - .L_32)


	//   ....[0]....
.L_32:
        /*00a0*/ 	.word	0x00000070


	//   ....[1]....
        /*00a4*/ 	.word	0x000000a0


	//   ....[2]....
        /*00a8*/ 	.word	0x000001d0


	//   ....[3]....
        /*00ac*/ 	.word	0x000003e0


	//   ....[4]....
        /*00b0*/ 	.word	0x000005a0


	//   ....[5]....
        /*00b4*/ 	.word	0x00000700


	//   ....[6]....
        /*00b8*/ 	.word	0x00001790


	//   ....[7]....
        /*00bc*/ 	.word	0x000017b0


	//   ....[8]....
        /*00c0*/ 	.word	0x00002020


	//   ....[9]....
        /*00c4*/ 	.word	0x00002150


	//   ....[10]....
        /*00c8*/ 	.word	0x00003c80


	//   ....[11]....
        /*00cc*/ 	.word	0x00003ca0


	//   ....[12]....
        /*00d0*/ 	.word	0x00004530


	//   ....[13]....
        /*00d4*/ 	.word	0x00004660


	//   ....[14]....
        /*00d8*/ 	.word	0x00006150


	//   ....[15]....
        /*00dc*/ 	.word	0x00006190


	//   ....[16]....
        /*00e0*/ 	.word	0x000061d0


	//   ....[17]....
        /*00e4*/ 	.word	0x000061e0


	//----- nvinfo : EIATTR_REG_RECONFIG
	.align		4
.L_33:
        /*00e8*/ 	.byte	0x01, 0x54
	.zero		2


	//----- nvinfo : EIATTR_SYSCALL_OFFSETS
	.align		4
        /*00ec*/ 	.byte	0x04, 0x46
        /*00ee*/ 	.short	(.L_35 - .L_34)


	//   ....[0]....
.L_34:
        /*00f0*/ 	.word	0x00006ab0


	//   ....[1]....
        /*00f4*/ 	.word	0x00006be0


	//----- nvinfo : EIATTR_MBARRIER_INSTR_OFFSETS
	.align		4
.L_35:
        /*00f8*/ 	.byte	0x04, 0x39
        /*00fa*/ 	.short	(.L_37 - .L_36)


	//   ....[0]....
.L_36:
        /*00fc*/ 	.word	0x00000390
        /*0100*/ 	.word	0x000000ff
        /*0104*/ 	.word	0x0000e450
        /*0108*/ 	.short	0x0100
        /*010a*/ 	.byte	0x08
	.zero		1


	//   ....[1]....
        /*010c*/ 	.word	0x000003a0
        /*0110*/ 	.word	0x000000ff
        /*0114*/ 	.word	0x0000e460
        /*0118*/ 	.short	0x0100
        /*011a*/ 	.byte	0x08
	.zero		1


	//   ....[2]....
        /*011c*/ 	.word	0x000003b0
        /*0120*/ 	.word	0x000000ff
        /*0124*/ 	.word	0x0000e458
        /*0128*/ 	.short	0x0100
        /*012a*/ 	.byte	0x08
	.zero		1


	//   ....[3]....
        /*012c*/ 	.word	0x000003c0
        /*0130*/ 	.word	0x000000ff
        /*0134*/ 	.word	0x0000e468
        /*0138*/ 	.short	0x0100
        /*013a*/ 	.byte	0x08
	.zero		1


	//   ....[4]....
        /*013c*/ 	.word	0x000004f0
        /*0140*/ 	.word	0x000000ff
        /*0144*/ 	.word	0x0000e400
        /*0148*/ 	.short	0x0100
        /*014a*/ 	.byte	0x08
	.zero		1


	//   ....[5]....
        /*014c*/ 	.word	0x00000500
        /*0150*/ 	.word	0x000000ff
        /*0154*/ 	.word	0x0000e428
        /*0158*/ 	.short	0x0100
        /*015a*/ 	.byte	0x08
	.zero		1


	//   ....[6]....
        /*015c*/ 	.word	0x00000510
        /*0160*/ 	.word	0x000000ff
        /*0164*/ 	.word	0x0000e408
        /*0168*/ 	.short	0x0100
        /*016a*/ 	.byte	0x08
	.zero		1


	//   ....[7]....
        /*016c*/ 	.word	0x00000520
        /*0170*/ 	.word	0x000000ff
        /*0174*/ 	.word	0x0000e430
        /*0178*/ 	.short	0x0100
        /*017a*/ 	.byte	0x08
	.zero		1


	//   ....[8]....
        /*017c*/ 	.word	0x00000530
        /*0180*/ 	.word	0x000000ff
        /*0184*/ 	.word	0x0000e410
        /*0188*/ 	.short	0x0100
        /*018a*/ 	.byte	0x08
	.zero		1


	//   ....[9]....
        /*018c*/ 	.word	0x00000540
        /*0190*/ 	.word	0x000000ff
        /*0194*/ 	.word	0x0000e438
        /*0198*/ 	.short	0x0100
        /*019a*/ 	.byte	0x08
	.zero		1


	//   ....[10]....
        /*019c*/ 	.word	0x00000550
        /*01a0*/ 	.word	0x000000ff
        /*01a4*/ 	.word	0x0000e418
        /*01a8*/ 	.short	0x0100
        /*01aa*/ 	.byte	0x08
	.zero		1


	//   ....[11]....
        /*01ac*/ 	.word	0x00000560
        /*01b0*/ 	.word	0x000000ff
        /*01b4*/ 	.word	0x0000e440
        /*01b8*/ 	.short	0x0100
        /*01ba*/ 	.byte	0x08
	.zero		1


	//   ....[12]....
        /*01bc*/ 	.word	0x00000570
        /*01c0*/ 	.word	0x000000ff
        /*01c4*/ 	.word	0x0000e420
        /*01c8*/ 	.short	0x0100
        /*01ca*/ 	.byte	0x08
	.zero		1


	//   ....[13]....
        /*01cc*/ 	.word	0x00000580
        /*01d0*/ 	.word	0x000000ff
        /*01d4*/ 	.word	0x0000e448
        /*01d8*/ 	.short	0x0100
        /*01da*/ 	.byte	0x08
	.zero		1


	//   ....[14]....
        /*01dc*/ 	.word	0x000006b0
        /*01e0*/ 	.word	0x000000ff
        /*01e4*/ 	.word	0x0000e470
        /*01e8*/ 	.short	0x0100
        /*01ea*/ 	.byte	0x08
	.zero		1


	//   ....[15]....
        /*01ec*/ 	.word	0x000006c0
        /*01f0*/ 	.word	0x000000ff
        /*01f4*/ 	.word	0x0000e480
        /*01f8*/ 	.short	0x0100
        /*01fa*/ 	.byte	0x08
	.zero		1


	//   ....[16]....
        /*01fc*/ 	.word	0x000006d0
        /*0200*/ 	.word	0x000000ff
        /*0204*/ 	.word	0x0000e478
        /*0208*/ 	.short	0x0100
        /*020a*/ 	.byte	0x08
	.zero		1


	//   ....[17]....
        /*020c*/ 	.word	0x000006e0
        /*0210*/ 	.word	0x000000ff
        /*0214*/ 	.word	0x0000e488
        /*0218*/ 	.short	0x0100
        /*021a*/ 	.byte	0x08
	.zero		1


	//   ....[18]....
        /*021c*/ 	.word	0x00000820
        /*0220*/ 	.word	0x000000ff
        /*0224*/ 	.word	0x0000e490
        /*0228*/ 	.short	0x0100
        /*022a*/ 	.byte	0x06
	.zero		1


	//   ....[19]....
        /*022c*/ 	.word	0x00000830
        /*0230*/ 	.word	0x000000ff
        /*0234*/ 	.word	0x0000e498
        /*0238*/ 	.short	0x0100
        /*023a*/ 	.byte	0x06
	.zero		1


	//   ....[20]....
        /*023c*/ 	.word	0x00000840
        /*0240*/ 	.word	0x000000ff
        /*0244*/ 	.word	0x0000e4a0
        /*0248*/ 	.short	0x0100
        /*024a*/ 	.byte	0x06
	.zero		1


	//   ....[21]....
        /*024c*/ 	.word	0x00000850
        /*0250*/ 	.word	0x000000ff
        /*0254*/ 	.word	0x0000e4a8
        /*0258*/ 	.short	0x0100
        /*025a*/ 	.byte	0x06
	.zero		1


	//   ....[22]....
        /*025c*/ 	.word	0x00000950
        /*0260*/ 	.word	0x000000ff
        /*0264*/ 	.word	0x0000e4c0
        /*0268*/ 	.short	0x0100
        /*026a*/ 	.byte	0x08
	.zero		1


	//   ....[23]....
        /*026c*/ 	.word	0x00000960
        /*0270*/ 	.word	0x000000ff
        /*0274*/ 	.word	0x0000e4c8
        /*0278*/ 	.short	0x0100
        /*027a*/ 	.byte	0x08
	.zero		1


	//   ....[24]....
        /*027c*/ 	.word	0x00000a60
        /*0280*/ 	.word	0x000000ff
        /*0284*/ 	.word	0x0000e4b0
        /*0288*/ 	.short	0x0100
        /*028a*/ 	.byte	0x06
	.zero		1


	//   ....[25]....
        /*028c*/ 	.word	0x000013d0
        /*0290*/ 	.word	0x000000ff
        /*0294*/ 	.word	0x0000e450
        /*0298*/ 	.short	0x010a
        /*029a*/ 	.byte	0x04
	.zero		1


	//   ....[26]....
        /*029c*/ 	.word	0x00001440
        /*02a0*/ 	.word	0x000000ff
        /*02a4*/ 	.word	0x0000e400
        /*02a8*/ 	.short	0x010a
        /*02aa*/ 	.byte	0x0d
	.zero		1


	//   ....[27]....
        /*02ac*/ 	.word	0x00001460
        /*02b0*/ 	.word	0x000000ff
        /*02b4*/ 	.word	0xfffffff8
        /*02b8*/ 	.short	0x010a
        /*02ba*/ 	.byte	0x31
	.zero		1


	//   ....[28]....
        /*02bc*/ 	.word	0x00003280
        /*02c0*/ 	.word	0x0000000e
        /*02c4*/ 	.word	0x00000000
        /*02c8*/ 	.short	0x0101
        /*02ca*/ 	.byte	0x30
	.zero		1


	//   ....[29]....
        /*02cc*/ 	.word	0x000034b0
        /*02d0*/ 	.word	0x000000ff
        /*02d4*/ 	.word	0x0000e400
        /*02d8*/ 	.short	0x010a
        /*02da*/ 	.byte	0x06
	.zero		1


	//   ....[30]....
        /*02dc*/ 	.word	0x000037d0
        /*02e0*/ 	.word	0x000000ff
        /*02e4*/ 	.word	0x00000000
        /*02e8*/ 	.short	0x0101
        /*02ea*/ 	.byte	0x0d
	.zero		1


	//   ....[31]....
        /*02ec*/ 	.word	0x00003930
        /*02f0*/ 	.word	0x000000ff
        /*02f4*/ 	.word	0x0000e400
        /*02f8*/ 	.short	0x010a
        /*02fa*/ 	.byte	0x06
	.zero		1


	//   ....[32]....
        /*02fc*/ 	.word	0x00005840
        /*0300*/ 	.word	0x000000ff
        /*0304*/ 	.word	0x0000e400
        /*0308*/ 	.short	0x010a
        /*030a*/ 	.byte	0x06
	.zero		1


	//   ....[33]....
        /*030c*/ 	.word	0x00005b50
        /*0310*/ 	.word	0x000000ff
        /*0314*/ 	.word	0x0000e400
        /*0318*/ 	.short	0x010a
        /*031a*/ 	.byte	0x06
	.zero		1


	//   ....[34]....
        /*031c*/ 	.word	0x00005e60
        /*0320*/ 	.word	0x000000ff
        /*0324*/ 	.word	0x00000000
        /*0328*/ 	.short	0x0101
        /*032a*/ 	.byte	0x06
	.zero		1


	//   ....[35]....
        /*032c*/ 	.word	0x00005f10
        /*0330*/ 	.word	0x000000ff
        /*0334*/ 	.word	0x00000000
        /*0338*/ 	.short	0x0101
        /*033a*/ 	.byte	0x06
	.zero		1


	//   ....[36]....
        /*033c*/ 	.word	0x000060a0
        /*0340*/ 	.word	0x000000ff
        /*0344*/ 	.word	0x00000000
        /*0348*/ 	.short	0x0101
        /*034a*/ 	.byte	0x04
	.zero		1


	//   ....[37]....
        /*034c*/ 	.word	0x00006120
        /*0350*/ 	.word	0x000000ff
        /*0354*/ 	.word	0x00000000
        /*0358*/ 	.short	0x0101
        /*035a*/ 	.byte	0x0c
	.zero		1


	//   ....[38]....
        /*035c*/ 	.word	0x00006610
        /*0360*/ 	.word	0x000000ff
        /*0364*/ 	.word	0x00000008
        /*0368*/ 	.short	0x010a
        /*036a*/ 	.byte	0x31
	.zero		1


	//   ....[39]....
        /*036c*/ 	.word	0x00007020
        /*0370*/ 	.word	0x00000000
        /*0374*/ 	.word	0x00000000
        /*0378*/ 	.short	0x0101
        /*037a*/ 	.byte	0x30
	.zero		1


	//   ....[40]....
        /*037c*/ 	.word	0x000073e0
        /*0380*/ 	.word	0x00000007
        /*0384*/ 	.word	0x0000e460
        /*0388*/ 	.short	0x010a
        /*038a*/ 	.byte	0x3f
	.zero		1


	//   ....[41]....
        /*038c*/ 	.word	0x00007660
        /*0390*/ 	.word	0x00000007
        /*0394*/ 	.word	0x0000e4b0
        /*0398*/ 	.short	0x0101
        /*039a*/ 	.byte	0x3f
	.zero		1


	//   ....[42]....
        /*039c*/ 	.word	0x00007670
        /*03a0*/ 	.word	0x00000007
        /*03a4*/ 	.word	0x0000e4b0
        /*03a8*/ 	.short	0x010a
        /*03aa*/ 	.byte	0x3f
	.zero		1


	//   ....[43]....
        /*03ac*/ 	.word	0x00007710
        /*03b0*/ 	.word	0x00000004
        /*03b4*/ 	.word	0x0000e460
        /*03b8*/ 	.short	0x010a
        /*03ba*/ 	.byte	0x3f
	.zero		1


	//   ....[44]....
        /*03bc*/ 	.word	0x00007c80
        /*03c0*/ 	.word	0x00000008
        /*03c4*/ 	.word	0x0000e428
        /*03c8*/ 	.short	0x010a
        /*03ca*/ 	.byte	0x3f
	.zero		1


	//   ....[45]....
        /*03cc*/ 	.word	0x00007ef0
        /*03d0*/ 	.word	0x00000004
        /*03d4*/ 	.word	0x0000e4b0
        /*03d8*/ 	.short	0x0101
        /*03da*/ 	.byte	0x3f
	.zero		1


	//   ....[46]....
        /*03dc*/ 	.word	0x00007f00
        /*03e0*/ 	.word	0x00000004
        /*03e4*/ 	.word	0x0000e4b0
        /*03e8*/ 	.short	0x010a
        /*03ea*/ 	.byte	0x3f
	.zero		1


	//   ....[47]....
        /*03ec*/ 	.word	0x00007fb0
        /*03f0*/ 	.word	0x00000007
        /*03f4*/ 	.word	0x0000e428
        /*03f8*/ 	.short	0x010a
        /*03fa*/ 	.byte	0x3f
	.zero		1


	//   ....[48]....
        /*03fc*/ 	.word	0x000082b0
        /*0400*/ 	.word	0x00000007
        /*0404*/ 	.word	0x0000e428
        /*0408*/ 	.short	0x010a
        /*040a*/ 	.byte	0x3f
	.zero		1


	//   ....[49]....
        /*040c*/ 	.word	0x00008540
        /*0410*/ 	.word	0x00000007
        /*0414*/ 	.word	0x0000e428
        /*0418*/ 	.short	0x010a
        /*041a*/ 	.byte	0x3f
	.zero		1


	//   ....[50]....
        /*041c*/ 	.word	0x00008820
        /*0420*/ 	.word	0x00000003
        /*0424*/ 	.word	0x0000e450
        /*0428*/ 	.short	0x010a
        /*042a*/ 	.byte	0x3f
	.zero		1


	//   ....[51]....
        /*042c*/ 	.word	0x00008880
        /*0430*/ 	.word	0x00000005
        /*0434*/ 	.word	0x0000e400
        /*0438*/ 	.short	0x010a
        /*043a*/ 	.byte	0x3f
	.zero		1


	//   ....[52]....
        /*043c*/ 	.word	0x000088e0
        /*0440*/ 	.word	0x00000000
        /*0444*/ 	.word	0xfffffff8
        /*0448*/ 	.short	0x010a
        /*044a*/ 	.byte	0x3f
	.zero		1


	//   ....[53]....
        /*044c*/ 	.word	0x00008940
        /*0450*/ 	.word	0x00000003
        /*0454*/ 	.word	0x0000e400
        /*0458*/ 	.short	0x010a
        /*045a*/ 	.byte	0x3f
	.zero		1


	//   ....[54]....
        /*045c*/ 	.word	0x000089a0
        /*0460*/ 	.word	0x00000005
        /*0464*/ 	.word	0x0000e400
        /*0468*/ 	.short	0x010a
        /*046a*/ 	.byte	0x3f
	.zero		1


	//   ....[55]....
        /*046c*/ 	.word	0x00008a00
        /*0470*/ 	.word	0x00000006
        /*0474*/ 	.word	0x0000e400
        /*0478*/ 	.short	0x010a
        /*047a*/ 	.byte	0x3f
	.zero		1


	//   ....[56]....
        /*047c*/ 	.word	0x00008a60
        /*0480*/ 	.word	0x00000003
        /*0484*/ 	.word	0x00000008
        /*0488*/ 	.short	0x010a
        /*048a*/ 	.byte	0x3f
	.zero		1


	//   ....[57]....
        /*048c*/ 	.word	0x00008b30
        /*0490*/ 	.word	0x00000007
        /*0494*/ 	.word	0x0000e460
        /*0498*/ 	.short	0x010a
        /*049a*/ 	.byte	0x3f
	.zero		1


	//   ....[58]....
        /*049c*/ 	.word	0x00008b80
        /*04a0*/ 	.word	0x00000007
        /*04a4*/ 	.word	0x0000e4b0
        /*04a8*/ 	.short	0x010a
        /*04aa*/ 	.byte	0x3f
	.zero		1


	//   ....[59]....
        /*04ac*/ 	.word	0x00008bd0
        /*04b0*/ 	.word	0x00000004
        /*04b4*/ 	.word	0x0000e460
        /*04b8*/ 	.short	0x010a
        /*04ba*/ 	.byte	0x3f
	.zero		1


	//   ....[60]....
        /*04bc*/ 	.word	0x00008ca0
        /*04c0*/ 	.word	0x00000008
        /*04c4*/ 	.word	0x0000e428
        /*04c8*/ 	.short	0x010a
        /*04ca*/ 	.byte	0x3f
	.zero		1


	//   ....[61]....
        /*04cc*/ 	.word	0x00008cf0
        /*04d0*/ 	.word	0x00000004
        /*04d4*/ 	.word	0x0000e4b0
        /*04d8*/ 	.short	0x010a
        /*04da*/ 	.byte	0x3f
	.zero		1


	//   ....[62]....
        /*04dc*/ 	.word	0x00008d40
        /*04e0*/ 	.word	0x00000007
        /*04e4*/ 	.word	0x0000e428
        /*04e8*/ 	.short	0x010a
        /*04ea*/ 	.byte	0x3f
	.zero		1


	//   ....[63]....
        /*04ec*/ 	.word	0x00008d90
        /*04f0*/ 	.word	0x00000007
        /*04f4*/ 	.word	0x0000e428
        /*04f8*/ 	.short	0x010a
        /*04fa*/ 	.byte	0x3f
	.zero		1


	//   ....[64]....
        /*04fc*/ 	.word	0x00008de0
        /*0500*/ 	.word	0x00000007
        /*0504*/ 	.word	0x0000e428
        /*0508*/ 	.short	0x010a
        /*050a*/ 	.byte	0x3f
	.zero		1


	//----- nvinfo : EIATTR_NUM_MBARRIERS
	.align		4
.L_37:
        /*050c*/ 	.byte	0x03, 0x38
        /*050e*/ 	.short	0x0019


	//----- nvinfo : EIATTR_EXIT_INSTR_OFFSETS
	.align		4
        /*0510*/ 	.byte	0x04, 0x1c
        /*0512*/ 	.short	(.L_39 - .L_38)


	//   ....[0]....
.L_38:
        /*0514*/ 	.word	0x00000ac0


	//   ....[1]....
        /*0518*/ 	.word	0x00000b30


	//   ....[2]....
        /*051c*/ 	.word	0x00007050


	//   ....[3]....
        /*0520*/ 	.word	0x000070b0


	//   ....[4]....
        /*0524*/ 	.word	0x000070e0


	//   ....[5]....
        /*0528*/ 	.word	0x00007980


	//   ....[6]....
        /*052c*/ 	.word	0x000079b0


	//   ....[7]....
        /*0530*/ 	.word	0x00008800


	//----- nvinfo : EIATTR_MAX_THREADS
	.align		4
.L_39:
        /*0534*/ 	.byte	0x04, 0x05
        /*0536*/ 	.short	(.L_41 - .L_40)
.L_40:
        /*0538*/ 	.word	0x00000180
        /*053c*/ 	.word	0x00000001
        /*0540*/ 	.word	0x00000001


	//----- nvinfo : EIATTR_CRS_STACK_SIZE
	.align		4
.L_41:
        /*0544*/ 	.byte	0x04, 0x1e
        /*0546*/ 	.short	(.L_43 - .L_42)
.L_42:
        /*0548*/ 	.word	0x00000000


	//----- nvinfo : EIATTR_CBANK_PARAM_SIZE
	.align		4
.L_43:
        /*054c*/ 	.byte	0x03, 0x19
        /*054e*/ 	.short	0x0870


	//----- nvinfo : EIATTR_PARAM_CBANK
	.align		4
        /*0550*/ 	.byte	0x04, 0x0a
        /*0552*/ 	.short	(.L_45 - .L_44)
	.align		4
.L_44:
        /*0554*/ 	.word	index@(.nv.constant0._ZN7cutlass13device_kernelINS_4fmha6kernel28FmhaKernelTmaWarpSpecializedINS1_10collective30FmhaMainloopTmaWarpSpecializedINS_6half_tEffN4cute5tupleIJNS7_1CILi128EEESA_NS9_ILi32EEEEEENS8_IJiNS9_ILi1EEENS8_IJiiEEEEEESF_SF_NS4_13DefaultFusionEJNS2_6OptionILNS2_3TagE0ENS9_ILb1EEEEENSH_ILSI_2ESJ_EEEEENS4_15FmhaFwdEpilogueIS6_fNS8_IJNS9_ILi64EEESB_SA_EEEEENS2_23PersistentTileSchedulerEJSK_SL_EEEEEvNT_6ParamsE)
        /*0558*/ 	.short	0x0210
        /*055a*/ 	.short	0x0870


	//----- nvinfo : EIATTR_SW_WAR
	.align		4
.L_45:
        /*055c*/ 	.byte	0x04, 0x36
        /*055e*/ 	.short	(.L_47 - .L_46)
.L_46:
        /*0560*/ 	.word	0x00000008
.L_47:


//--------------------- .nv.callgraph             --------------------------
	.section	.nv.callgraph,"",@"SHT_CUDA_CALLGRAPH"
	.align	4
	.sectionentsize	8
	.align		4
        /*0000*/ 	.word	0x00000000
	.align		4
        /*0004*/ 	.word	0xffffffff
	.align		4
        /*0008*/ 	.word	index@(_ZN7cutlass13device_kernelINS_4fmha6kernel28FmhaKernelTmaWarpSpecializedINS1_10collective30FmhaMainloopTmaWarpSpecializedINS_6half_tEffN4cute5tupleIJNS7_1CILi128EEESA_NS9_ILi32EEEEEENS8_IJiNS9_ILi1EEENS8_IJiiEEEEEESF_SF_NS4_13DefaultFusionEJNS2_6OptionILNS2_3TagE0ENS9_ILb1EEEEENSH_ILSI_2ESJ_EEEEENS4_15FmhaFwdEpilogueIS6_fNS8_IJNS9_ILi64EEESB_SA_EEEEENS2_23PersistentTileSchedulerEJSK_SL_EEEEEvNT_6ParamsE)
	.align		4
        /*000c*/ 	.word	index@(__assertfail)
	.align		4
        /*0010*/ 	.word	0x00000000
	.align		4
        /*0014*/ 	.word	0xfffffffe
	.align		4
        /*0018*/ 	.word	0x00000000
	.align		4
        /*001c*/ 	.word	0xfffffffd
	.align		4
        /*0020*/ 	.word	0x00000000
	.align		4
        /*0024*/ 	.word	0xfffffffc


//--------------------- .nv.constant4             --------------------------
	.section	.nv.constant4,"a",@progbits
	.align	8
	.align		8
.nv.constant4:
        /*0000*/ 	.dword	__assertfail
	.align		8
        /*0008*/ 	.dword	__unnamed_1
	.align		8
        /*0010*/ 	.dword	_ZN39_INTERNAL_68a645fb_4_k_cu_00b3e2eb_30884cuda3std3__45__cpo5beginE
	.align		8
        /*0018*/ 	.dword	_ZN39_INTERNAL_68a645fb_4_k_cu_00b3e2eb_30884cuda3std3__45__cpo3endE
	.align		8
        /*0020*/ 	.dword	_ZN39_INTERNAL_68a645fb_4_k_cu_00b3e2eb_30884cuda3std3__45__cpo6cbeginE
	.align		8
        /*0028*/ 	.dword	_ZN39_INTERNAL_68a645fb_4_k_cu_00b3e2eb_30884cuda3std3__45__cpo4cendE
	.align		8
        /*0030*/ 	.dword	_ZN39_INTERNAL_68a645fb_4_k_cu_00b3e2eb_30884cuda3std3__441_GLOBAL__N__68a645fb_4_k_cu_00b3e2eb_30886ignoreE
	.align		8
        /*0038*/ 	.dword	_ZN39_INTERNAL_68a645fb_4_k_cu_00b3e2eb_30884cuda3std3__419piecewise_constructE
	.align		8
        /*0040*/ 	.dword	_ZN39_INTERNAL_68a645fb_4_k_cu_00b3e2eb_30884cuda3std3__48in_placeE
	.align		8
        /*0048*/ 	.dword	_ZN39_INTERNAL_68a645fb_4_k_cu_00b3e2eb_30884cuda3std6ranges3__45__cpo4swapE
	.align		8
        /*0050*/ 	.dword	_ZN39_INTERNAL_68a645fb_4_k_cu_00b3e2eb_30884cuda3std6ranges3__45__cpo9iter_moveE
	.align		8
        /*0058*/ 	.dword	_ZN39_INTERNAL_68a645fb_4_k_cu_00b3e2eb_30884cute7productE
	.align		8
        /*0060*/ 	.dword	_ZN39_INTERNAL_68a645fb_4_k_cu_00b3e2eb_30884cute1_E
	.align		8
        /*0068*/ 	.dword	$str$24
	.align		8
        /*0070*/ 	.dword	$str$25


//--------------------- .text._ZN7cutlass13device_kernelINS_4fmha6kernel28FmhaKernelTmaWarpSpecializedINS1_10collective30FmhaMainloopTmaWarpSpecializedINS_6half_tEffN4cute5tupleIJNS7_1CILi128EEESA_NS9_ILi32EEEEEENS8_IJiNS9_ILi1EEENS8_IJiiEEEEEESF_SF_NS4_13DefaultFusionEJNS2_6OptionILNS2_3TagE0ENS9_ILb1EEEEENSH_ILSI_2ESJ_EEEEENS4_15FmhaFwdEpilogueIS6_fNS8_IJNS9_ILi64EEESB_SA_EEEEENS2_23PersistentTileSchedulerEJSK_SL_EEEEEvNT_6ParamsE --------------------------
	.section	.text._ZN7cutlass13device_kernelINS_4fmha6kernel28FmhaKernelTmaWarpSpecializedINS1_10collective30FmhaMainloopTmaWarpSpecializedINS_6half_tEffN4cute5tupleIJNS7_1CILi128EEESA_NS9_ILi32EEEEEENS8_IJiNS9_ILi1EEENS8_IJiiEEEEEESF_SF_NS4_13DefaultFusionEJNS2_6OptionILNS2_3TagE0ENS9_ILb1EEEEENSH_ILSI_2ESJ_EEEEENS4_15FmhaFwdEpilogueIS6_fNS8_IJNS9_ILi64EEESB_SA_EEEEENS2_23PersistentTileSchedulerEJSK_SL_EEEEEvNT_6ParamsE,"ax",@progbits
	.align	128
.text._ZN7cutlass13device_kernelINS_4fmha6kernel28FmhaKernelTmaWarpSpecializedINS1_10collective30FmhaMainloopTmaWarpSpecializedINS_6half_tEffN4cute5tupleIJNS7_1CILi128EEESA_NS9_ILi32EEEEEENS8_IJiNS9_ILi1EEENS8_IJiiEEEEEESF_SF_NS4_13DefaultFusionEJNS2_6OptionILNS2_3TagE0ENS9_ILb1EEEEENSH_ILSI_2ESJ_EEEEENS4_15FmhaFwdEpilogueIS6_fNS8_IJNS9_ILi64EEESB_SA_EEEEENS2_23PersistentTileSchedulerEJSK_SL_EEEEEvNT_6ParamsE:
        .type           _ZN7cutlass13device_kernelINS_4fmha6kernel28FmhaKernelTmaWarpSpecializedINS1_10collective30FmhaMainloopTmaWarpSpecializedINS_6half_tEffN4cute5tupleIJNS7_1CILi128EEESA_NS9_ILi32EEEEEENS8_IJiNS9_ILi1EEENS8_IJiiEEEEEESF_SF_NS4_13DefaultFusionEJNS2_6OptionILNS2_3TagE0ENS9_ILb1EEEEENSH_ILSI_2ESJ_EEEEENS4_15FmhaFwdEpilogueIS6_fNS8_IJNS9_ILi64EEESB_SA_EEEEENS2_23PersistentTileSchedulerEJSK_SL_EEEEEvNT_6ParamsE,@function
        .size           _ZN7cutlass13device_kernelINS_4fmha6kernel28FmhaKernelTmaWarpSpecializedINS1_10collective30FmhaMainloopTmaWarpSpecializedINS_6half_tEffN4cute5tupleIJNS7_1CILi128EEESA_NS9_ILi32EEEEEENS8_IJiNS9_ILi1EEENS8_IJiiEEEEEESF_SF_NS4_13DefaultFusionEJNS2_6OptionILNS2_3TagE0ENS9_ILb1EEEEENSH_ILSI_2ESJ_EEEEENS4_15FmhaFwdEpilogueIS6_fNS8_IJNS9_ILi64EEESB_SA_EEEEENS2_23PersistentTileSchedulerEJSK_SL_EEEEEvNT_6ParamsE,(.L_x_131 - _ZN7cutlass13device_kernelINS_4fmha6kernel28FmhaKernelTmaWarpSpecializedINS1_10collective30FmhaMainloopTmaWarpSpecializedINS_6half_tEffN4cute5tupleIJNS7_1CILi128EEESA_NS9_ILi32EEEEEENS8_IJiNS9_ILi1EEENS8_IJiiEEEEEESF_SF_NS4_13DefaultFusionEJNS2_6OptionILNS2_3TagE0ENS9_ILb1EEEEENSH_ILSI_2ESJ_EEEEENS4_15FmhaFwdEpilogueIS6_fNS8_IJNS9_ILi64EEESB_SA_EEEEENS2_23PersistentTileSchedulerEJSK_SL_EEEEEvNT_6ParamsE)
        .other          _ZN7cutlass13device_kernelINS_4fmha6kernel28FmhaKernelTmaWarpSpecializedINS1_10collective30FmhaMainloopTmaWarpSpecializedINS_6half_tEffN4cute5tupleIJNS7_1CILi128EEESA_NS9_ILi32EEEEEENS8_IJiNS9_ILi1EEENS8_IJiiEEEEEESF_SF_NS4_13DefaultFusionEJNS2_6OptionILNS2_3TagE0ENS9_ILb1EEEEENSH_ILSI_2ESJ_EEEEENS4_15FmhaFwdEpilogueIS6_fNS8_IJNS9_ILi64EEESB_SA_EEEEENS2_23PersistentTileSchedulerEJSK_SL_EEEEEvNT_6ParamsE,@"STO_CUDA_ENTRY STV_DEFAULT"
_ZN7cutlass13device_kernelINS_4fmha6kernel28FmhaKernelTmaWarpSpecializedINS1_10collective30FmhaMainloopTmaWarpSpecializedINS_6half_tEffN4cute5tupleIJNS7_1CILi128EEESA_NS9_ILi32EEEEEENS8_IJiNS9_ILi1EEENS8_IJiiEEEEEESF_SF_NS4_13DefaultFusionEJNS2_6OptionILNS2_3TagE0ENS9_ILb1EEEEENSH_ILSI_2ESJ_EEEEENS4_15FmhaFwdEpilogueIS6_fNS8_IJNS9_ILi64EEESB_SA_EEEEENS2_23PersistentTileSchedulerEJSK_SL_EEEEEvNT_6ParamsE:
[----:B------:R-:W1:Y:S01]  /*0000*/  LDC R1, c[0x0][0x28] ;  /* 0x00000a00ff017b82 */ /* 0x000e620000000800 */
[----:B------:R-:W2:Y:S07]  /*0010*/  S2R R2, SR_TID.X ;  /* 0x0000000000027919 */ /* 0x000eae0000002100 */
[----:B------:R-:W3:Y:S01]  /*0020*/  S2UR UR6, SR_CTAID.X ;  /* 0x00000000000679c3 */ /* 0x000ee20000002500 */
[----:B------:R-:W-:Y:S01]  /*0030*/  ELECT P1, URZ, PT ;  /* 0x00000000003f782f */ /* 0x000fe20003820000 */
[----:B------:R-:W-:Y:S01]  /*0040*/  BSSY B0, `(.L_x_0) ;  /* 0x0000018000007945 */ /* 0x000fe20003800000 */
[----:B---3--:R-:W-:-:S02]  /*0050*/  MOV R17, UR6 ;  /* 0x0000000600117c02 */ /* 0x008fc40008000f00 */
[----:B--2---:R-:W-:-:S05]  /*0060*/  SHF.R.U32.HI R0, RZ, 0x5, R2 ;  /* 0x00000005ff007819 */ /* 0x004fca0000011602 */
[----:B------:R-:W2:Y:S02]  /*0070*/  SHFL.IDX PT, R3, R0, RZ, 0x1f ;  /* 0x00001fff00037589 */ /* 0x000ea400000e0000 */
[----:B--2---:R-:W-:Y:S02]  /*0080*/  R2UR UR4, R3 ;  /* 0x00000000030472ca */ /* 0x004fe400000e0000 */
[----:B------:R-:W-:-:S06]  /*0090*/  SHF.R.U32.HI R3, RZ, 0x7, R2 ;  /* 0x00000007ff037819 */ /* 0x000fcc0000011602 */
[----:B------:R-:W2:Y:S05]  /*00a0*/  SHFL.IDX PT, R3, R3, RZ, 0x1f ;  /* 0x00001fff03037589 */ /* 0x000eaa00000e0000 */
[----:B------:R-:W-:Y:S02]  /*00b0*/  USHF.R.S32.HI UR5, URZ, 0x1f, UR4 ;  /* 0x0000001f3f057899 */ /* 0x000fe40008011404 */
[----:B------:R-:W-:Y:S02]  /*00c0*/  ISETP.EQ.AND P2, PT, RZ, UR4, P1 ;  /* 0x00000004ff007c0c */ /* 0x000fe40008f42270 */
[----:B------:R-:W-:-:S04]  /*00d0*/  ULEA.HI UR5, UR5, UR4, URZ, 0x2 ;  /* 0x0000000405057291 */ /* 0x000fc8000f8f103f */
[----:B------:R-:W-:-:S04]  /*00e0*/  ULOP3.LUT UR5, UR5, 0xfffffffc, URZ, 0xc0, !UPT ;  /* 0xfffffffc05057892 */ /* 0x000fc8000f8ec03f */
[----:B------:R-:W-:-:S03]  /*00f0*/  UIADD3 UR5, UR4, -UR5, URZ ;  /* 0x8000000504057290 */ /* 0x000fc6000fffe03f */
[----:B-1----:R-:W-:Y:S09]  /*0100*/  @!P2 BRA `(.L_x_1) ;  /* 0x00000000002ca947 */ /* 0x002ff20003800000 */
[----:B------:R-:W-:Y:S02]  /*0110*/  ULDC.64 UR6, c[0x0][0x198] ;  /* 0x0000660000067ab9 */ /* 0x000fe40000000a00 */
[----:B------:R-:W-:Y:S02]  /*0120*/  UIADD3 UR8, UP0, UR6, 0xf0, URZ ;  /* 0x000000f006087890 */ /* 0x000fe4000ff1e03f */
[----:B------:R-:W-:Y:S02]  /*0130*/  UIADD3 UR10, UP1, UR6, 0x1f0, URZ ;  /* 0x000001f0060a7890 */ /* 0x000fe4000ff3e03f */
[----:B------:R-:W-:Y:S02]  /*0140*/  UIADD3 UR6, UP2, UR6, 0x2f0, URZ ;  /* 0x000002f006067890 */ /* 0x000fe4000ff5e03f */
[----:B------:R-:W-:Y:S02]  /*0150*/  UIADD3.X UR9, URZ, UR7, URZ, UP0, !UPT ;  /* 0x000000073f097290 */ /* 0x000fe400087fe43f */
[----:B------:R-:W-:-:S02]  /*0160*/  UIADD3.X UR11, URZ, UR7, URZ, UP1, !UPT ;  /* 0x000000073f0b7290 */ /* 0x000fc40008ffe43f */
[----:B------:R-:W-:-:S05]  /*0170*/  UIADD3.X UR7, URZ, UR7, URZ, UP2, !UPT ;  /* 0x000000073f077290 */ /* 0x000fca00097fe43f */
[----:B------:R1:W-:Y:S02]  /*0180*/  UTMACCTL.PF [UR8] ;  /* 0x00000000080079b9 */ /* 0x0003e40008040000 */
[----:B------:R1:W-:Y:S02]  /*0190*/  UTMACCTL.PF [UR10] ;  /* 0x000000000a0079b9 */ /* 0x0003e40008040000 */
[----:B------:R1:W-:Y:S02]  /*01a0*/  UTMACCTL.PF [UR6] ;  /* 0x00000000060079b9 */ /* 0x0003e40008040000 */
[----:B-1----:R-:W-:Y:S01]  /*01b0*/  NOP ;  /* 0x0000000000007918 */ /* 0x002fe20000000000 */
.L_x_1:
[----:B------:R-:W-:Y:S05]  /*01c0*/  BSYNC B0 ;  /* 0x0000000000007941 */ /* 0x000fea0003800000 */
.L_x_0:
[----:B------:R-:W1:Y:S01]  /*01d0*/  SHFL.IDX PT, R4, R0, RZ, 0x1f ;  /* 0x00001fff00047589 */ /* 0x000e6200000e0000 */
[----:B--2---:R-:W-:Y:S01]  /*01e0*/  R2UR UR39, R3 ;  /* 0x00000000032772ca */ /* 0x004fe200000e0000 */
[----:B------:R-:W-:Y:S02]  /*01f0*/  UISETP.NE.AND UP0, UPT, UR5, 0x1, UPT ;  /* 0x000000010500788c */ /* 0x000fe4000bf05270 */
[----:B------:R-:W-:-:S10]  /*0200*/  UISETP.NE.AND UP1, UPT, UR5, 0x2, UPT ;  /* 0x000000020500788c */ /* 0x000fd4000bf25270 */
[----:B------:R-:W-:Y:S02]  /*0210*/  UIADD3 UR9, UR39, -0x1, URZ ;  /* 0xffffffff27097890 */ /* 0x000fe4000fffe03f */
[----:B------:R-:W-:Y:S02]  /*0220*/  UISETP.EQ.AND UP2, UPT, UR39, URZ, !UP0 ;  /* 0x0000003f2700728c */ /* 0x000fe4000c742270 */
[----:B------:R-:W-:Y:S02]  /*0230*/  UISETP.EQ.AND UP3, UPT, UR39, URZ, !UP1 ;  /* 0x0000003f2700728c */ /* 0x000fe4000cf62270 */
[----:B------:R-:W-:Y:S02]  /*0240*/  UISETP.GE.U32.AND UP4, UPT, UR9, 0x4, UPT ;  /* 0x000000040900788c */ /* 0x000fe4000bf86070 */
[----:B------:R-:W-:Y:S01]  /*0250*/  USEL UR52, URZ, 0x1, !UP2 ;  /* 0x000000013f347887 */ /* 0x000fe2000d000000 */
[----:B-1----:R-:W-:Y:S01]  /*0260*/  ISETP.NE.AND P0, PT, R4, RZ, PT ;  /* 0x000000ff0400720c */ /* 0x002fe20003f05270 */
[----:B------:R-:W-:Y:S01]  /*0270*/  USEL UR45, URZ, 0x1, !UP3 ;  /* 0x000000013f2d7887 */ /* 0x000fe2000d800000 */
[----:B------:R-:W-:Y:S01]  /*0280*/  IMAD.U32 R4, RZ, RZ, UR5 ;  /* 0x00000005ff047e24 */ /* 0x000fe2000f8e00ff */
[----:B------:R-:W-:-:S02]  /*0290*/  USEL UR52, UR52, 0x2, UP4 ;  /* 0x0000000234347887 */ /* 0x000fc4000a000000 */
[----:B------:R-:W-:-:S08]  /*02a0*/  USEL UR45, UR45, 0x2, UP4 ;  /* 0x000000022d2d7887 */ /* 0x000fd0000a000000 */
[----:B------:R-:W-:Y:S05]  /*02b0*/  @P0 BRA `(.L_x_2) ;  /* 0x0000000000480947 */ /* 0x000fea0003800000 */
[----:B------:R-:W1:Y:S01]  /*02c0*/  S2UR UR8, SR_CgaCtaId ;  /* 0x00000000000879c3 */ /* 0x000e620000008800 */
[----:B------:R-:W-:Y:S01]  /*02d0*/  UMOV UR4, 0x400 ;  /* 0x0000040000047882 */ /* 0x000fe20000000000 */
[----:B------:R-:W-:Y:S01]  /*02e0*/  UMOV UR5, 0x1 ;  /* 0x0000000100057882 */ /* 0x000fe20000000000 */
[----:B------:R-:W-:Y:S01]  /*02f0*/  UMOV UR6, 0x80 ;  /* 0x0000008000067882 */ /* 0x000fe20000000000 */
[----:B------:R-:W-:Y:S01]  /*0300*/  ELECT P0, URZ, PT ;  /* 0x00000000003f782f */ /* 0x000fe20003800000 */
[----:B------:R-:W-:-:S04]  /*0310*/  UIADD3 UR6, -UR6, 0x100000, URZ ;  /* 0x0010000006067890 */ /* 0x000fc8000fffe13f */
[----:B------:R-:W-:Y:S02]  /*0320*/  USHF.L.U32 UR7, UR6, 0xb, URZ ;  /* 0x0000000b06077899 */ /* 0x000fe4000800063f */
[----:B------:R-:W-:Y:S02]  /*0330*/  USHF.L.U32 UR6, UR6, 0x1, URZ ;  /* 0x0000000106067899 */ /* 0x000fe4000800063f */
[----:B-1----:R-:W-:Y:S02]  /*0340*/  ULEA UR8, UR8, UR4, 0x18 ;  /* 0x0000000408087291 */ /* 0x002fe4000f8ec03f */
[----:B------:R-:W-:-:S04]  /*0350*/  UIADD3 UR4, -UR5, 0x100000, URZ ;  /* 0x0010000005047890 */ /* 0x000fc8000fffe13f */
[----:B------:R-:W-:Y:S02]  /*0360*/  USHF.L.U32 UR5, UR4, 0xb, URZ ;  /* 0x0000000b04057899 */ /* 0x000fe4000800063f */
[----:B------:R-:W-:Y:S01]  /*0370*/  USHF.L.U32 UR4, UR4, 0x1, URZ ;  /* 0x0000000104047899 */ /* 0x000fe2000800063f */
[----:B------:R-:W1:Y:S11]  /*0380*/  FENCE.VIEW.ASYNC.S ;  /* 0x00000000000073c6 */ /* 0x000e760000000000 */
[----:B-1----:R1:W2:Y:S01]  /*0390*/  SYNCS.EXCH.64 URZ, [UR8+0xe450], UR4 ;  /* 0x00e45004083f75b2 */ /* 0x0022a20008000100 */
[----:B------:R1:W3:Y:S01]  /*03a0*/  SYNCS.EXCH.64 URZ, [UR8+0xe460], UR6 ;  /* 0x00e46006083f75b2 */ /* 0x0002e20008000100 */
[----:B------:R1:W4:Y:S01]  /*03b0*/  SYNCS.EXCH.64 URZ, [UR8+0xe458], UR4 ;  /* 0x00e45804083f75b2 */ /* 0x0003220008000100 */
[----:B------:R1:W1:Y:S01]  /*03c0*/  SYNCS.EXCH.64 URZ, [UR8+0xe468], UR6 ;  /* 0x00e46806083f75b2 */ /* 0x0002620008000100 */
[----:B------:R-:W-:Y:S01]  /*03d0*/  NOP ;  /* 0x0000000000007918 */ /* 0x000fe20000000000 */
.L_x_2:
[----:B------:R-:W5:Y:S01]  /*03e0*/  SHFL.IDX PT, R3, R0, RZ, 0x1f ;  /* 0x00001fff00037589 */ /* 0x000f6200000e0000 */
[----:B------:R-:W-:Y:S01]  /*03f0*/  NOP ;  /* 0x0000000000007918 */ /* 0x000fe20000000000 */
[----:B-----5:R-:W-:-:S13]  /*0400*/  ISETP.NE.AND P0, PT, R3, RZ, PT ;  /* 0x000000ff0300720c */ /* 0x020fda0003f05270 */
[----:B------:R-:W-:Y:S05]  /*0410*/  @P0 BRA `(.L_x_3) ;  /* 0x0000000000600947 */ /* 0x000fea0003800000 */
[----:B-1----:R-:W1:Y:S01]  /*0420*/  S2UR UR5, SR_CgaCtaId ;  /* 0x00000000000579c3 */ /* 0x002e620000008800 */
[----:B------:R-:W-:Y:S01]  /*0430*/  UMOV UR4, 0x400 ;  /* 0x0000040000047882 */ /* 0x000fe20000000000 */
[----:B------:R-:W-:Y:S01]  /*0440*/  UMOV UR6, 0x1 ;  /* 0x0000000100067882 */ /* 0x000fe20000000000 */
[----:B------:R-:W-:Y:S01]  /*0450*/  UMOV UR10, 0x100 ;  /* 0x00000100000a7882 */ /* 0x000fe20000000000 */
[----:B------:R-:W-:-:S04]  /*0460*/  UIADD3 UR6, -UR6, 0x100000, URZ ;  /* 0x0010000006067890 */ /* 0x000fc8000fffe13f */
[----:B------:R-:W-:Y:S02]  /*0470*/  USHF.L.U32 UR7, UR6, 0xb, URZ ;  /* 0x0000000b06077899 */ /* 0x000fe4000800063f */
[----:B------:R-:W-:Y:S01]  /*0480*/  USHF.L.U32 UR6, UR6, 0x1, URZ ;  /* 0x0000000106067899 */ /* 0x000fe2000800063f */
[----:B------:R-:W-:Y:S01]  /*0490*/  ELECT P0, URZ, PT ;  /* 0x00000000003f782f */ /* 0x000fe20003800000 */
[----:B-1----:R-:W-:Y:S02]  /*04a0*/  ULEA UR8, UR5, UR4, 0x18 ;  /* 0x0000000405087291 */ /* 0x002fe4000f8ec03f */
[----:B------:R-:W-:-:S04]  /*04b0*/  UIADD3 UR4, -UR10, 0x100000, URZ ;  /* 0x001000000a047890 */ /* 0x000fc8000fffe13f */
[----:B------:R-:W-:Y:S02]  /*04c0*/  USHF.L.U32 UR5, UR4, 0xb, URZ ;  /* 0x0000000b04057899 */ /* 0x000fe4000800063f */
[----:B------:R-:W-:Y:S01]  /*04d0*/  USHF.L.U32 UR4, UR4, 0x1, URZ ;  /* 0x0000000104047899 */ /* 0x000fe2000800063f */
[----:B------:R-:W1:Y:S03]  /*04e0*/  FENCE.VIEW.ASYNC.S ;  /* 0x00000000000073c6 */ /* 0x000e660000000000 */
[----:B-1----:R1:W1:Y:S08]  /*04f0*/  SYNCS.EXCH.64 URZ, [UR8+0xe400], UR6 ;  /* 0x00e40006083f75b2 */ /* 0x0022700008000100 */
[----:B------:R1:W1:Y:S01]  /*0500*/  SYNCS.EXCH.64 URZ, [UR8+0xe428], UR4 ;  /* 0x00e42804083f75b2 */ /* 0x0002620008000100 */
        /* <DEDUP_REMOVED lines=8> */
[----:B------:R-:W-:Y:S01]  /*0590*/  NOP ;  /* 0x0000000000007918 */ /* 0x000fe20000000000 */
.L_x_3:
        /* <DEDUP_REMOVED lines=21> */
[----:B------:R-:W-:Y:S01]  /*06f0*/  NOP ;  /* 0x0000000000007918 */ /* 0x000fe20000000000 */
.L_x_4:
[----:B------:R-:W5:Y:S01]  /*0700*/  SHFL.IDX PT, R3, R0, RZ, 0x1f ;  /* 0x00001fff00037589 */ /* 0x000f6200000e0000 */
[----:B------:R-:W-:Y:S01]  /*0710*/  ELECT P0, URZ, PT ;  /* 0x00000000003f782f */ /* 0x000fe20003800000 */
[----:B------:R-:W-:Y:S01]  /*0720*/  NOP ;  /* 0x0000000000007918 */ /* 0x000fe20000000000 */
[----:B-1----:R-:W-:Y:S02]  /*0730*/  UMOV UR4, 0x80 ;  /* 0x0000008000047882 */ /* 0x002fe40000000000 */
[C---:B-----5:R-:W-:Y:S02]  /*0740*/  ISETP.NE.OR P0, PT, R3.reuse, RZ, !P0 ;  /* 0x000000ff0300720c */ /* 0x060fe40004705670 */
[----:B------:R-:W-:-:S11]  /*0750*/  ISETP.NE.AND P3, PT, R3, RZ, PT ;  /* 0x000000ff0300720c */ /* 0x000fd60003f65270 */
[----:B------:R-:W-:Y:S01]  /*0760*/  VOTEU.ALL UP2, P0 ;  /* 0x00000000003f7886 */ /* 0x000fe20000040000 */
[----:B------:R-:W-:Y:S01]  /*0770*/  VOTEU.ALL UP3, P0 ;  /* 0x00000000003f7886 */ /* 0x000fe20000060000 */
[----:B------:R-:W-:Y:S01]  /*0780*/  VOTEU.ALL UP4, P0 ;  /* 0x00000000003f7886 */ /* 0x000fe20000080000 */
[----:B------:R-:W-:Y:S02]  /*0790*/  VOTEU.ALL UP5, P0 ;  /* 0x00000000003f7886 */ /* 0x000fe400000a0000 */
[----:B------:R-:W1:Y:S01]  /*07a0*/  @!UP2 S2UR UR7, SR_CgaCtaId ;  /* 0x000000000007a9c3 */ /* 0x000e620000008800 */
[----:B------:R-:W-:Y:S01]  /*07b0*/  @!UP2 UMOV UR6, 0x400 ;  /* 0x000004000006a882 */ /* 0x000fe20000000000 */
[----:B------:R-:W-:-:S04]  /*07c0*/  @!UP2 UIADD3 UR4, -UR4, 0x100000, URZ ;  /* 0x001000000404a890 */ /* 0x000fc8000fffe13f */
[----:B------:R-:W-:Y:S02]  /*07d0*/  @!UP2 USHF.L.U32 UR5, UR4, 0xb, URZ ;  /* 0x0000000b0405a899 */ /* 0x000fe4000800063f */
[----:B------:R-:W-:Y:S02]  /*07e0*/  @!UP2 USHF.L.U32 UR4, UR4, 0x1, URZ ;  /* 0x000000010404a899 */ /* 0x000fe4000800063f */
[----:B-1----:R-:W-:Y:S01]  /*07f0*/  @!UP2 ULEA UR6, UR7, UR6, 0x18 ;  /* 0x000000060706a291 */ /* 0x002fe2000f8ec03f */
[----:B------:R-:W-:Y:S01]  /*0800*/  VOTEU.ALL UP2, P0 ;  /* 0x00000000003f7886 */ /* 0x000fe20000040000 */
[----:B------:R-:W1:Y:S10]  /*0810*/  FENCE.VIEW.ASYNC.S ;  /* 0x00000000000073c6 */ /* 0x000e740000000000 */
[----:B-1----:R1:W1:Y:S01]  /*0820*/  @!UP2 SYNCS.EXCH.64 URZ, [UR6+0xe490], UR4 ;  /* 0x00e49004063fa5b2 */ /* 0x0022620008000100 */
[----:B------:R1:W1:Y:S01]  /*0830*/  @!UP3 SYNCS.EXCH.64 URZ, [UR6+0xe498], UR4 ;  /* 0x00e49804063fb5b2 */ /* 0x0002620008000100 */
[----:B------:R1:W1:Y:S01]  /*0840*/  @!UP4 SYNCS.EXCH.64 URZ, [UR6+0xe4a0], UR4 ;  /* 0x00e4a004063fc5b2 */ /* 0x0002620008000100 */
[----:B------:R1:W1:Y:S01]  /*0850*/  @!UP5 SYNCS.EXCH.64 URZ, [UR6+0xe4a8], UR4 ;  /* 0x00e4a804063fd5b2 */ /* 0x0002620008000100 */
[----:B------:R-:W-:Y:S01]  /*0860*/  NOP ;  /* 0x0000000000007918 */ /* 0x000fe20000000000 */
[----:B------:R-:W-:Y:S05]  /*0870*/  @P3 BRA `(.L_x_5) ;  /* 0x0000000000403947 */ /* 0x000fea0003800000 */
[----:B-1----:R-:W1:Y:S01]  /*0880*/  S2UR UR5, SR_CgaCtaId ;  /* 0x00000000000579c3 */ /* 0x002e620000008800 */
[----:B------:R-:W-:Y:S01]  /*0890*/  UMOV UR4, 0x400 ;  /* 0x0000040000047882 */ /* 0x000fe20000000000 */
[----:B------:R-:W-:Y:S01]  /*08a0*/  UMOV UR6, 0x20 ;  /* 0x0000002000067882 */ /* 0x000fe20000000000 */
[----:B------:R-:W-:Y:S01]  /*08b0*/  UMOV UR7, 0x80 ;  /* 0x0000008000077882 */ /* 0x000fe20000000000 */
[----:B------:R-:W-:Y:S01]  /*08c0*/  ELECT P0, URZ, PT ;  /* 0x00000000003f782f */ /* 0x000fe20003800000 */
[----:B-1----:R-:W-:Y:S02]  /*08d0*/  ULEA UR8, UR5, UR4, 0x18 ;  /* 0x0000000405087291 */ /* 0x002fe4000f8ec03f */
[----:B------:R-:W-:-:S04]  /*08e0*/  UIADD3 UR4, -UR6, 0x100000, URZ ;  /* 0x0010000006047890 */ /* 0x000fc8000fffe13f */
[----:B------:R-:W-:Y:S02]  /*08f0*/  USHF.L.U32 UR5, UR4, 0xb, URZ ;  /* 0x0000000b04057899 */ /* 0x000fe4000800063f */
[----:B------:R-:W-:Y:S02]  /*0900*/  USHF.L.U32 UR4, UR4, 0x1, URZ ;  /* 0x0000000104047899 */ /* 0x000fe4000800063f */
[----:B------:R-:W-:-:S04]  /*0910*/  UIADD3 UR6, -UR7, 0x100000, URZ ;  /* 0x0010000007067890 */ /* 0x000fc8000fffe13f */
[----:B------:R-:W-:Y:S02]  /*0920*/  USHF.L.U32 UR7, UR6, 0xb, URZ ;  /* 0x0000000b06077899 */ /* 0x000fe4000800063f */
[----:B------:R-:W-:Y:S01]  /*0930*/  USHF.L.U32 UR6, UR6, 0x1, URZ ;  /* 0x0000000106067899 */ /* 0x000fe2000800063f */
[----:B------:R-:W1:Y:S03]  /*0940*/  FENCE.VIEW.ASYNC.S ;  /* 0x00000000000073c6 */ /* 0x000e660000000000 */
[----:B-1----:R1:W1:Y:S08]  /*0950*/  SYNCS.EXCH.64 URZ, [UR8+0xe4c0], UR4 ;  /* 0x00e4c004083f75b2 */ /* 0x0022700008000100 */
[----:B------:R1:W1:Y:S01]  /*0960*/  SYNCS.EXCH.64 URZ, [UR8+0xe4c8], UR6 ;  /* 0x00e4c806083f75b2 */ /* 0x0002620008000100 */
[----:B------:R-:W-:Y:S01]  /*0970*/  NOP ;  /* 0x0000000000007918 */ /* 0x000fe20000000000 */
.L_x_5:
[----:B------:R-:W-:Y:S01]  /*0980*/  VOTEU.ANY UP2, P2 ;  /* 0x00000000003f7886 */ /* 0x000fe20001040100 */
[----:B-1----:R-:W-:Y:S01]  /*0990*/  UMOV UR4, 0x40 ;  /* 0x0000004000047882 */ /* 0x002fe20000000000 */
[----:B------:R-:W-:Y:S01]  /*09a0*/  ISETP.NE.AND P3, PT, RZ, UR39, PT ;  /* 0x00000027ff007c0c */ /* 0x000fe2000bf65270 */
[----:B------:R-:W-:Y:S01]  /*09b0*/  NOP ;  /* 0x0000000000007918 */ /* 0x000fe20000000000 */
[----:B------:R-:W-:Y:S01]  /*09c0*/  ISETP.EQ.AND P0, PT, R4, 0x2, P1 ;  /* 0x000000020400780c */ /* 0x000fe20000f02270 */
[----:B------:R-:W1:Y:S01]  /*09d0*/  @UP2 S2UR UR7, SR_CgaCtaId ;  /* 0x00000000000729c3 */ /* 0x000e620000008800 */
[----:B------:R-:W-:Y:S01]  /*09e0*/  @UP2 UMOV UR6, 0x400 ;  /* 0x0000040000062882 */ /* 0x000fe20000000000 */
[----:B------:R-:W-:-:S04]  /*09f0*/  @UP2 UIADD3 UR4, -UR4, 0x100000, URZ ;  /* 0x0010000004042890 */ /* 0x000fc8000fffe13f */
[----:B------:R-:W-:Y:S02]  /*0a00*/  @UP2 USHF.L.U32 UR5, UR4, 0xb, URZ ;  /* 0x0000000b04052899 */ /* 0x000fe4000800063f */
[----:B------:R-:W-:Y:S02]  /*0a10*/  @UP2 USHF.L.U32 UR4, UR4, 0x1, URZ ;  /* 0x0000000104042899 */ /* 0x000fe4000800063f */
[----:B-1----:R-:W-:Y:S01]  /*0a20*/  @UP2 ULEA UR6, UR7, UR6, 0x18 ;  /* 0x0000000607062291 */ /* 0x002fe2000f8ec03f */
[----:B------:R-:W-:Y:S01]  /*0a30*/  VOTEU.ANY UP2, P2 ;  /* 0x00000000003f7886 */ /* 0x000fe20001040100 */
[----:B------:R-:W-:Y:S01]  /*0a40*/  ISETP.EQ.AND P2, PT, R4, 0x1, P1 ;  /* 0x000000010400780c */ /* 0x000fe20000f42270 */
[----:B------:R-:W1:Y:S09]  /*0a50*/  FENCE.VIEW.ASYNC.S ;  /* 0x00000000000073c6 */ /* 0x000e720000000000 */
[----:B-1----:R1:W2:Y:S01]  /*0a60*/  @UP2 SYNCS.EXCH.64 URZ, [UR6+0xe4b0], UR4 ;  /* 0x00e4b004063f25b2 */ /* 0x0022a20008000100 */
[----:B------:R-:W-:Y:S01]  /*0a70*/  NOP ;  /* 0x0000000000007918 */ /* 0x000fe20000000000 */
[----:B--234-:R-:W-:Y:S06]  /*0a80*/  BAR.SYNC.DEFER_BLOCKING 0x0 ;  /* 0x0000000000007b1d */ /* 0x01cfec0000010000 */
[----:B------:R-:W-:Y:S05]  /*0a90*/  @!P3 BRA `(.L_x_6) ;  /* 0x000000640070b947 */ /* 0x000fea0003800000 */
[----:B------:R-:W-:-:S06]  /*0aa0*/  UISETP.GT.U32.AND UP0, UPT, UR9, 0x3, UPT ;  /* 0x000000030900788c */ /* 0x000fcc000bf04070 */
[----:B------:R-:W-:-:S13]  /*0ab0*/  PLOP3.LUT P0, PT, PT, PT, UP0, 0x80, 0x0 ;  /* 0x000000000000781c */ /* 0x000fda0003f0f008 */
[----:B-1----:R-:W-:Y:S05]  /*0ac0*/  @P0 EXIT ;  /* 0x000000000000094d */ /* 0x002fea0003800000 */
.L_x_7:
[----:B------:R-:W-:-:S08]  /*0ad0*/  NOP ;  /* 0x0000000000007918 */ /* 0x000fd00000000000 */
[----:B------:R-:W1:Y:S02]  /*0ae0*/  USETMAXREG.TRY_ALLOC.CTAPOOL UP0, 0xf0 ;  /* 0x000000f0000079c8 */ /* 0x000e640008000600 */
[----:B-1----:R-:W-:-:S13]  /*0af0*/  PLOP3.LUT P0, PT, PT, PT, UP0, 0x80, 0x0 ;  /* 0x000000000000781c */ /* 0x002fda0003f0f008 */
[----:B------:R-:W-:Y:S05]  /*0b00*/  @!P0 BRA `(.L_x_7) ;  /* 0xfffffffc00f08947 */ /* 0x000fea000383ffff */
[----:B------:R-:W-:Y:S02]  /*0b10*/  ULDC UR4, c[0x0][0xa00] ;  /* 0x0002800000047ab9 */ /* 0x000fe40000000800 */
[----:B------:R-:W-:-:S13]  /*0b20*/  ISETP.GE.AND P0, PT, R17, UR4, PT ;  /* 0x0000000411007c0c */ /* 0x000fda000bf06270 */
[----:B------:R-:W-:Y:S05]  /*0b30*/  @P0 EXIT ;  /* 0x000000000000094d */ /* 0x000fea0003800000 */
[----:B------:R-:W1:Y:S01]  /*0b40*/  S2UR UR5, SR_CgaCtaId ;  /* 0x00000000000579c3 */ /* 0x000e620000008800 */
[C---:B------:R-:W-:Y:S01]  /*0b50*/  SHF.L.U32 R3, R2.reuse, 0x5, RZ ;  /* 0x0000000502037819 */ /* 0x040fe200000006ff */
[----:B------:R-:W-:Y:S01]  /*0b60*/  UMOV UR47, 0x400 ;  /* 0x00000400002f7882 */ /* 0x000fe20000000000 */
[--C-:B------:R-:W-:Y:S01]  /*0b70*/  SHF.R.U32.HI R5, RZ, 0x1, R2.reuse ;  /* 0x00000001ff057819 */ /* 0x100fe20000011602 */
[----:B------:R-:W-:Y:S01]  /*0b80*/  USHF.L.U32 UR4, UR9, 0x3, URZ ;  /* 0x0000000309047899 */ /* 0x000fe2000800063f */
[C---:B------:R-:W-:Y:S01]  /*0b90*/  LOP3.LUT R0, R3.reuse, 0xc0, RZ, 0xc0, !PT ;  /* 0x000000c003007812 */ /* 0x040fe200078ec0ff */
[----:B------:R-:W-:Y:S01]  /*0ba0*/  UISETP.NE.AND UP0, UPT, UR9, URZ, UPT ;  /* 0x0000003f0900728c */ /* 0x000fe2000bf05270 */
[----:B------:R-:W-:Y:S01]  /*0bb0*/  LOP3.LUT R23, R2, 0x7f, RZ, 0xc0, !PT ;  /* 0x0000007f02177812 */ /* 0x000fe200078ec0ff */
[----:B------:R-:W-:Y:S01]  /*0bc0*/  ULOP3.LUT UR4, UR4, 0x8, URZ, 0xc0, !UPT ;  /* 0x0000000804047892 */ /* 0x000fe2000f8ec03f */
[----:B------:R-:W-:Y:S01]  /*0bd0*/  LOP3.LUT R0, R0, 0x8, R5, 0xf8, !PT ;  /* 0x0000000800007812 */ /* 0x000fe200078ef805 */
[C---:B------:R-:W-:Y:S01]  /*0be0*/  IMAD.SHL.U32 R5, R2.reuse, 0x4, RZ ;  /* 0x0000000402057824 */ /* 0x040fe200078e00ff */
[----:B------:R-:W-:Y:S01]  /*0bf0*/  LOP3.LUT P0, RZ, R2, 0x4, RZ, 0xc0, !PT ;  /* 0x0000000402ff7812 */ /* 0x000fe2000780c0ff */
[----:B------:R-:W-:Y:S01]  /*0c00*/  ULOP3.LUT UR57, UR4, 0x8, URZ, 0x3c, !UPT ;  /* 0x0000000804397892 */ /* 0x000fe2000f8e3c3f */
[----:B------:R-:W-:Y:S01]  /*0c10*/  IMAD.MOV.U32 R107, RZ, RZ, RZ ;  /* 0x000000ffff6b7224 */ /* 0x000fe200078e00ff */
[----:B------:R-:W-:Y:S01]  /*0c20*/  ULOP3.LUT UR56, UR4, 0x18, URZ, 0x3c, !UPT ;  /* 0x0000001804387892 */ /* 0x000fe2000f8e3c3f */
[----:B------:R-:W-:Y:S01]  /*0c30*/  LOP3.LUT R4, R0, 0x18, R5, 0x78, !PT ;  /* 0x0000001800047812 */ /* 0x000fe200078e7805 */
[----:B------:R-:W-:Y:S01]  /*0c40*/  USEL UR6, URZ, 0x1, UP0 ;  /* 0x000000013f067887 */ /* 0x000fe20008000000 */
[----:B------:R-:W-:Y:S01]  /*0c50*/  SHF.R.U32.HI R0, RZ, 0x5, R23 ;  /* 0x00000005ff007819 */ /* 0x000fe20000011617 */
[----:B------:R-:W-:Y:S01]  /*0c60*/  ULOP3.LUT UR46, UR45, 0x1, URZ, 0xfc, !UPT ;  /* 0x000000012d2e7892 */ /* 0x000fe2000f8efc3f */
[C---:B------:R-:W-:Y:S01]  /*0c70*/  LOP3.LUT R5, R3.reuse, 0x20, RZ, 0xc0, !PT ;  /* 0x0000002003057812 */ /* 0x040fe200078ec0ff */
[----:B------:R-:W-:Y:S01]  /*0c80*/  ULOP3.LUT UR58, UR52, 0x1, URZ, 0xfc, !UPT ;  /* 0x00000001343a7892 */ /* 0x000fe2000f8efc3f */
[----:B------:R-:W-:Y:S01]  /*0c90*/  LOP3.LUT R3, R3, 0x100, RZ, 0xc0, !PT ;  /* 0x0000010003037812 */ /* 0x000fe200078ec0ff */
[----:B------:R-:W-:Y:S01]  /*0ca0*/  IMAD.U32 R108, RZ, RZ, UR6 ;  /* 0x00000006ff6c7e24 */ /* 0x000fe2000f8e00ff */
[C---:B------:R-:W-:Y:S01]  /*0cb0*/  LEA R5, R0.reuse, R5, 0x9 ;  /* 0x0000000500057211 */ /* 0x040fe200078e48ff */
[----:B-1----:R-:W-:Y:S01]  /*0cc0*/  ULEA UR47, UR5, UR47, 0x18 ;  /* 0x0000002f052f7291 */ /* 0x002fe2000f8ec03f */
[----:B------:R-:W-:Y:S01]  /*0cd0*/  SHF.L.U32 R0, R0, 0x4, RZ ;  /* 0x0000000400007819 */ /* 0x000fe200000006ff */
[----:B------:R-:W-:Y:S01]  /*0ce0*/  ULDC UR55, c[0x0][0xc] ;  /* 0x0000030000377ab9 */ /* 0x000fe20000000800 */
[----:B------:R-:W-:Y:S01]  /*0cf0*/  IADD3 R5, R4, R5, R3 ;  /* 0x0000000504057210 */ /* 0x000fe20007ffe003 */
[----:B------:R-:W-:Y:S01]  /*0d00*/  UIMAD UR53, UR39, 0x1200, UR47 ;  /* 0x00001200273578a4 */ /* 0x000fe2000f8e022f */
[----:B------:R-:W-:Y:S01]  /*0d10*/  SHF.R.U32.HI R3, RZ, 0x2, R2 ;  /* 0x00000002ff037819 */ /* 0x000fe20000011602 */
[----:B------:R-:W-:Y:S01]  /*0d20*/  UIADD3 UR4, UR47, 0x2000, URZ ;  /* 0x000020002f047890 */ /* 0x000fe2000fffe03f */
[----:B------:R-:W-:Y:S01]  /*0d30*/  IADD3 R23, R23, 0x1f, RZ ;  /* 0x0000001f17177810 */ /* 0x000fe20007ffe0ff */
[----:B------:R-:W-:Y:S01]  /*0d40*/  UIADD3 UR7, UR53, 0xae00, URZ ;  /* 0x0000ae0035077890 */ /* 0x000fe2000fffe03f */
[----:B------:R-:W-:Y:S01]  /*0d50*/  LOP3.LUT R3, R3, 0x7, RZ, 0xc0, !PT ;  /* 0x0000000703037812 */ /* 0x000fe200078ec0ff */
[----:B------:R-:W-:-:S02]  /*0d60*/  USHF.R.U32.HI UR5, URZ, 0x4, UR47 ;  /* 0x000000043f057899 */ /* 0x000fc4000801162f */
[----:B------:R-:W-:Y:S01]  /*0d70*/  USHF.R.U32.HI UR4, URZ, 0x4, UR4 ;  /* 0x000000043f047899 */ /* 0x000fe20008011604 */
[----:B------:R-:W-:Y:S01]  /*0d80*/  LOP3.LUT R19, R0, 0xfffffff0, R3, 0xe2, !PT ;  /* 0xfffffff000137812 */ /* 0x000fe200078ee203 */
[----:B------:R-:W-:Y:S01]  /*0d90*/  IMAD.U32 R16, RZ, RZ, UR7 ;  /* 0x00000007ff107e24 */ /* 0x000fe2000f8e00ff */
[----:B------:R-:W-:Y:S02]  /*0da0*/  UIADD3 UR48, UR47, 0xe490, URZ ;  /* 0x0000e4902f307890 */ /* 0x000fe4000fffe03f */
[----:B------:R-:W-:Y:S01]  /*0db0*/  ULOP3.LUT UR5, UR5, 0x3fff, URZ, 0xc0, !UPT ;  /* 0x00003fff05057892 */ /* 0x000fe2000f8ec03f */
[----:B------:R-:W-:Y:S01]  /*0dc0*/  IMAD R18, R5, 0x2, R16 ;  /* 0x0000000205127824 */ /* 0x000fe200078e0210 */
[----:B------:R-:W-:Y:S01]  /*0dd0*/  ULOP3.LUT UR50, UR4, 0x3fff, URZ, 0xc0, !UPT ;  /* 0x00003fff04327892 */ /* 0x000fe2000f8ec03f */
[----:B------:R-:W-:Y:S01]  /*0de0*/  UMOV UR36, URZ ;  /* 0x0000003f00247c82 */ /* 0x000fe20008000000 */
[----:B------:R-:W-:Y:S02]  /*0df0*/  UMOV UR37, URZ ;  /* 0x0000003f00257c82 */ /* 0x000fe40008000000 */
[C---:B------:R-:W-:Y:S01]  /*0e00*/  IADD3 R22, R18.reuse, 0x20, RZ ;  /* 0x0000002012167810 */ /* 0x040fe20007ffe0ff */
[----:B------:R-:W-:Y:S01]  /*0e10*/  ULEA UR49, UR39, UR48, 0x3 ;  /* 0x0000003027317291 */ /* 0x000fe2000f8e183f */
[----:B------:R-:W-:Y:S01]  /*0e20*/  @P0 IADD3 R22, R18, -0x20, RZ ;  /* 0xffffffe012160810 */ /* 0x000fe20007ffe0ff */
[----:B------:R-:W-:-:S02]  /*0e30*/  ULOP3.LUT UR54, UR5, 0x10000, URZ, 0xfc, !UPT ;  /* 0x0001000005367892 */ /* 0x000fc4000f8efc3f */
[----:B------:R-:W-:Y:S01]  /*0e40*/  ULOP3.LUT UR51, UR50, 0x10000, URZ, 0xfc, !UPT ;  /* 0x0001000032337892 */ /* 0x000fe2000f8efc3f */
[----:B------:R-:W-:Y:S01]  /*0e50*/  UMOV UR38, URZ ;  /* 0x0000003f00267c82 */ /* 0x000fe20008000000 */
[----:B------:R-:W-:-:S10]  /*0e60*/  ULDC.64 UR60, c[0x0][0x208] ;  /* 0x00008200003c7ab9 */ /* 0x000fd40000000a00 */
.L_x_62:
[----:B-1----:R-:W1:Y:S01]  /*0e70*/  LDC R6, c[0x0][0xa04] ;  /* 0x00028100ff067b82 */ /* 0x002e620000000800 */
[----:B------:R-:W-:Y:S01]  /*0e80*/  IMAD.MOV.U32 R104, RZ, RZ, R17 ;  /* 0x000000ffff687224 */ /* 0x000fe200078e0011 */
[----:B------:R-:W-:-:S06]  /*0e90*/  UISETP.NE.AND UP0, UPT, UR39, 0x1, UPT ;  /* 0x000000012700788c */ /* 0x000fcc000bf05270 */
[----:B------:R-:W2:Y:S08]  /*0ea0*/  LDC R0, c[0x0][0xa10] ;  /* 0x00028400ff007b82 */ /* 0x000eb00000000800 */
[----:B------:R-:W3:Y:S01]  /*0eb0*/  LDC R10, c[0x0][0xa1c] ;  /* 0x00028700ff0a7b82 */ /* 0x000ee20000000800 */
[----:B-1----:R-:W-:Y:S02]  /*0ec0*/  ISETP.NE.AND P0, PT, R6, 0x1, PT ;  /* 0x000000010600780c */ /* 0x002fe40003f05270 */
[----:B--2---:R-:W-:-:S11]  /*0ed0*/  ISETP.NE.AND P1, PT, R0, 0x1, PT ;  /* 0x000000010000780c */ /* 0x004fd60003f25270 */
[----:B------:R-:W1:Y:S01]  /*0ee0*/  @P0 LDC.64 R4, c[0x0][0xa08] ;  /* 0x00028200ff040b82 */ /* 0x000e620000000a00 */
[C---:B---3--:R-:W-:Y:S02]  /*0ef0*/  ISETP.NE.AND P2, PT, R10.reuse, 0x1, PT ;  /* 0x000000010a00780c */ /* 0x048fe40003f45270 */
[----:B------:R-:W-:-:S05]  /*0f00*/  R2UR UR44, R10 ;  /* 0x000000000a2c72ca */ /* 0x000fca00000e0000 */
[----:B------:R-:W2:Y:S08]  /*0f10*/  @P1 LDC R3, c[0x0][0xa14] ;  /* 0x00028500ff031b82 */ /* 0x000eb00000000800 */
[----:B------:R-:W3:Y:S08]  /*0f20*/  @P1 LDC R7, c[0x0][0xa18] ;  /* 0x00028600ff071b82 */ /* 0x000ef00000000800 */
[----:B------:R-:W4:Y:S01]  /*0f30*/  @P2 LDC.64 R8, c[0x0][0xa20] ;  /* 0x00028800ff082b82 */ /* 0x000f220000000a00 */
[----:B-1----:R-:W-:-:S05]  /*0f40*/  @P0 IMAD.HI.U32 R0, R17, R4, RZ ;  /* 0x0000000411000227 */ /* 0x002fca00078e00ff */
[----:B------:R-:W-:Y:S02]  /*0f50*/  @P0 SHF.R.U32.HI R104, RZ, R5, R0 ;  /* 0x00000005ff680219 */ /* 0x000fe40000011600 */
[----:B------:R-:W-:Y:S02]  /*0f60*/  PLOP3.LUT P0, PT, PT, PT, UP0, 0x80, 0x0 ;  /* 0x000000000000781c */ /* 0x000fe40003f0f008 */
[----:B------:R-:W-:Y:S01]  /*0f70*/  MOV R105, R104 ;  /* 0x0000006800697202 */ /* 0x000fe20000000f00 */
[----:B--2---:R-:W-:-:S05]  /*0f80*/  @P1 IMAD.HI.U32 R0, R104, R3, RZ ;  /* 0x0000000368001227 */ /* 0x004fca00078e00ff */
[----:B---3--:R-:W-:-:S04]  /*0f90*/  @P1 SHF.R.U32.HI R105, RZ, R7, R0 ;  /* 0x00000007ff691219 */ /* 0x008fc80000011600 */
[C---:B------:R-:W-:Y:S01]  /*0fa0*/  R2UR UR5, R105.reuse ;  /* 0x00000000690572ca */ /* 0x040fe200000e0000 */
[----:B------:R-:W-:Y:S02]  /*0fb0*/  IMAD.MOV.U32 R0, RZ, RZ, R105 ;  /* 0x000000ffff007224 */ /* 0x000fe400078e0069 */
[----:B----4-:R-:W-:-:S05]  /*0fc0*/  @P2 IMAD.HI.U32 R4, R105, R8, RZ ;  /* 0x0000000869042227 */ /* 0x010fca00078e00ff */
[----:B------:R-:W-:-:S04]  /*0fd0*/  @P2 SHF.R.U32.HI R0, RZ, R9, R4 ;  /* 0x00000009ff002219 */ /* 0x000fc80000011604 */
[----:B------:R-:W-:Y:S01]  /*0fe0*/  IADD3 R3, -R0, RZ, RZ ;  /* 0x000000ff00037210 */ /* 0x000fe20007ffe1ff */
[----:B------:R-:W-:-:S03]  /*0ff0*/  IMAD.MOV R0, RZ, RZ, -R104 ;  /* 0x000000ffff007224 */ /* 0x000fc600078e0a68 */
[----:B------:R-:W-:Y:S01]  /*1000*/  R2UR UR4, R3 ;  /* 0x00000000030472ca */ /* 0x000fe200000e0000 */
[----:B------:R-:W-:-:S05]  /*1010*/  IMAD R0, R6, R0, R17 ;  /* 0x0000000006007224 */ /* 0x000fca00078e0211 */
[----:B------:R-:W-:-:S07]  /*1020*/  R2UR UR42, R0 ;  /* 0x00000000002a72ca */ /* 0x000fce00000e0000 */
[----:B------:R-:W-:Y:S01]  /*1030*/  UIMAD UR44, UR44, UR4, UR5 ;  /* 0x000000042c2c72a4 */ /* 0x000fe2000f8e0205 */
[----:B------:R-:W-:Y:S11]  /*1040*/  @!P0 BRA `(.L_x_8) ;  /* 0x0000000000688947 */ /* 0x000ff60003800000 */
[----:B------:R-:W-:-:S06]  /*1050*/  UISETP.NE.AND UP0, UPT, UR39, 0x2, UPT ;  /* 0x000000022700788c */ /* 0x000fcc000bf05270 */
[----:B------:R-:W-:-:S13]  /*1060*/  PLOP3.LUT P1, PT, PT, PT, UP0, 0x80, 0x0 ;  /* 0x000000000000781c */ /* 0x000fda0003f2f008 */
[----:B------:R-:W-:Y:S05]  /*1070*/  @!P1 BRA `(.L_x_9) ;  /* 0x0000000000449947 */ /* 0x000fea0003800000 */
[----:B------:R-:W-:-:S06]  /*1080*/  UISETP.NE.AND UP0, UPT, UR39, 0x3, UPT ;  /* 0x000000032700788c */ /* 0x000fcc000bf05270 */
[----:B------:R-:W-:-:S13]  /*1090*/  PLOP3.LUT P1, PT, PT, PT, UP0, 0x80, 0x0 ;  /* 0x000000000000781c */ /* 0x000fda0003f2f008 */
[----:B------:R-:W-:Y:S05]  /*10a0*/  @!P1 BRA `(.L_x_10) ;  /* 0x0000000000249947 */ /* 0x000fea0003800000 */
[----:B------:R-:W-:-:S06]  /*10b0*/  UISETP.NE.AND UP0, UPT, UR39, 0x4, UPT ;  /* 0x000000042700788c */ /* 0x000fcc000bf05270 */
[----:B------:R-:W-:-:S13]  /*10c0*/  PLOP3.LUT P1, PT, PT, PT, UP0, 0x80, 0x0 ;  /* 0x000000000000781c */ /* 0x000fda0003f2f008 */
[----:B------:R-:W-:Y:S05]  /*10d0*/  @P1 BRA `(.L_x_11) ;  /* 0x0000000000541947 */ /* 0x000fea0003800000 */
[----:B------:R-:W-:Y:S02]  /*10e0*/  UIADD3 UR4, UR36, -0x1, URZ ;  /* 0xffffffff24047890 */ /* 0x000fe4000fffe03f */
[----:B------:R-:W-:Y:S02]  /*10f0*/  ULOP3.LUT UR36, UR36, 0x1, URZ, 0xc, !UPT ;  /* 0x0000000124247892 */ /* 0x000fe4000f8e0c3f */
[----:B------:R-:W-:-:S04]  /*1100*/  ULOP3.LUT UR4, UR4, 0x2, URZ, 0xc0, !UPT ;  /* 0x0000000204047892 */ /* 0x000fc8000f8ec03f */
[----:B------:R-:W-:-:S04]  /*1110*/  USHF.R.U32.HI UR4, URZ, 0x1, UR4 ;  /* 0x000000013f047899 */ /* 0x000fc80008011604 */
[----:B------:R-:W-:Y:S01]  /*1120*/  ULOP3.LUT UR37, UR37, UR4, URZ, 0x3c, !UPT ;  /* 0x0000000425257292 */ /* 0x000fe2000f8e3c3f */
[----:B------:R-:W-:Y:S11]  /*1130*/  BRA `(.L_x_11) ;  /* 0x00000000003c7947 */ /* 0x000ff60003800000 */
.L_x_10:
[----:B------:R-:W-:Y:S02]  /*1140*/  ULOP3.LUT UP0, URZ, UR36, 0x2, URZ, 0xc0, !UPT ;  /* 0x00000002243f7892 */ /* 0x000fe4000f80c03f */
[----:B------:R-:W-:Y:S02]  /*1150*/  ULOP3.LUT UR36, UR36, 0x1, URZ, 0xc0, !UPT ;  /* 0x0000000124247892 */ /* 0x000fe4000f8ec03f */
[----:B------:R-:W-:-:S04]  /*1160*/  USEL UR4, URZ, 0x1, UP0 ;  /* 0x000000013f047887 */ /* 0x000fc80008000000 */
[----:B------:R-:W-:Y:S01]  /*1170*/  ULOP3.LUT UR37, UR37, UR4, URZ, 0x3c, !UPT ;  /* 0x0000000425257292 */ /* 0x000fe2000f8e3c3f */
[----:B------:R-:W-:Y:S11]  /*1180*/  BRA `(.L_x_11) ;  /* 0x0000000000287947 */ /* 0x000ff60003800000 */
.L_x_9:
[----:B------:R-:W-:Y:S02]  /*1190*/  UIADD3 UR4, UR36, 0x1, URZ ;  /* 0x0000000124047890 */ /* 0x000fe4000fffe03f */
[----:B------:R-:W-:Y:S02]  /*11a0*/  ULOP3.LUT UR36, UR36, 0x1, URZ, 0xc, !UPT ;  /* 0x0000000124247892 */ /* 0x000fe4000f8e0c3f */
[----:B------:R-:W-:-:S04]  /*11b0*/  UISETP.GT.U32.AND UP0, UPT, UR4, 0x1, UPT ;  /* 0x000000010400788c */ /* 0x000fc8000bf04070 */
[----:B------:R-:W-:-:S04]  /*11c0*/  USEL UR4, URZ, 0x1, !UP0 ;  /* 0x000000013f047887 */ /* 0x000fc8000c000000 */
[----:B------:R-:W-:Y:S01]  /*11d0*/  ULOP3.LUT UR37, UR37, UR4, URZ, 0x3c, !UPT ;  /* 0x0000000425257292 */ /* 0x000fe2000f8e3c3f */
[----:B------:R-:W-:Y:S11]  /*11e0*/  BRA `(.L_x_11) ;  /* 0x0000000000107947 */ /* 0x000ff60003800000 */
.L_x_8:
[----:B------:R-:W-:Y:S02]  /*11f0*/  UISETP.GT.U32.AND UP0, UPT, UR36, 0x1, UPT ;  /* 0x000000012400788c */ /* 0x000fe4000bf04070 */
[----:B------:R-:W-:Y:S02]  /*1200*/  ULOP3.LUT UR36, UR36, 0x1, URZ, 0xc0, !UPT ;  /* 0x0000000124247892 */ /* 0x000fe4000f8ec03f */
[----:B------:R-:W-:-:S04]  /*1210*/  USEL UR4, URZ, 0x1, !UP0 ;  /* 0x000000013f047887 */ /* 0x000fc8000c000000 */
[----:B------:R-:W-:-:S12]  /*1220*/  ULOP3.LUT UR37, UR37, UR4, URZ, 0x3c, !UPT ;  /* 0x0000000425257292 */ /* 0x000fd8000f8e3c3f */
.L_x_11:
[----:B------:R-:W-:Y:S05]  /*1230*/  @!P0 BRA `(.L_x_12) ;  /* 0x00000000003c8947 */ /* 0x000fea0003800000 */
        /* <DEDUP_REMOVED lines=9> */
[----:B------:R-:W-:Y:S01]  /*12d0*/  ULEA UR42, UR42, 0x3, 0x1 ;  /* 0x000000032a2a7891 */ /* 0x000fe2000f8e083f */
[----:B------:R-:W-:Y:S11]  /*12e0*/  BRA `(.L_x_15) ;  /* 0x0000000000147947 */ /* 0x000ff60003800000 */
.L_x_14:
[----:B------:R-:W-:Y:S01]  /*12f0*/  ULEA UR42, UR42, 0x2, 0x1 ;  /* 0x000000022a2a7891 */ /* 0x000fe2000f8e083f */
[----:B------:R-:W-:Y:S11]  /*1300*/  BRA `(.L_x_15) ;  /* 0x00000000000c7947 */ /* 0x000ff60003800000 */
.L_x_13:
[----:B------:R-:W-:Y:S01]  /*1310*/  ULEA UR42, UR42, 0x1, 0x1 ;  /* 0x000000012a2a7891 */ /* 0x000fe2000f8e083f */
[----:B------:R-:W-:Y:S11]  /*1320*/  BRA `(.L_x_15) ;  /* 0x0000000000047947 */ /* 0x000ff60003800000 */
.L_x_12:
[----:B------:R-:W-:-:S12]  /*1330*/  USHF.L.U32 UR42, UR42, 0x1, URZ ;  /* 0x000000012a2a7899 */ /* 0x000fd8000800063f */
.L_x_15:
[----:B------:R-:W-:-:S06]  /*1340*/  UISETP.NE.AND UP0, UPT, UR46, 0x3, UPT ;  /* 0x000000032e00788c */ /* 0x000fcc000bf05270 */
[----:B------:R-:W-:-:S13]  /*1350*/  PLOP3.LUT P0, PT, PT, PT, UP0, 0x80, 0x0 ;  /* 0x000000000000781c */ /* 0x000fda0003f0f008 */
[----:B------:R-:W-:Y:S05]  /*1360*/  @!P0 BRA `(.L_x_16) ;  /* 0x0000000000048947 */ /* 0x000fea0003800000 */
[----:B------:R-:W-:Y:S01]  /*1370*/  BPT.TRAP 0x1 ;  /* 0x000000040000795c */ /* 0x000fe20000300000 */
.L_x_16:
[----:B------:R-:W-:Y:S01]  /*1380*/  ULEA UR4, UR36, UR47, 0x3 ;  /* 0x0000002f24047291 */ /* 0x000fe2000f8e183f */
[----:B------:R-:W-:Y:S01]  /*1390*/  MOV R0, UR37 ;  /* 0x0000002500007c02 */ /* 0x000fe20008000f00 */
[----:B------:R-:W-:-:S03]  /*13a0*/  UISETP.NE.AND UP0, UPT, UR58, 0x3, UPT ;  /* 0x000000033a00788c */ /* 0x000fc6000bf05270 */
[----:B------:R-:W-:-:S03]  /*13b0*/  SHF.L.U32 R0, R0, 0x1f, RZ ;  /* 0x0000001f00007819 */ /* 0x000fc600000006ff */
[----:B------:R-:W-:Y:S01]  /*13c0*/  PLOP3.LUT P0, PT, PT, PT, UP0, 0x80, 0x0 ;  /* 0x000000000000781c */ /* 0x000fe20003f0f008 */
[----:B------:R-:W1:Y:S02]  /*13d0*/  SYNCS.PHASECHK.TRANS64.TRYWAIT P1, [UR4+0xe450], R0 ;  /* 0x00e45000ff0075a7 */ /* 0x000e640008020144 */
[----:B-1----:R-:W-:Y:S10]  /*13e0*/  @!P1 BRA `(.L_x_17) ;  /* 0x0000007400089947 */ /* 0x002ff40003800000 */
.L_x_108:
[----:B------:R-:W-:Y:S05]  /*13f0*/  @!P0 BRA `(.L_x_18) ;  /* 0x0000000000048947 */ /* 0x000fea0003800000 */
[----:B------:R-:W-:Y:S01]  /*1400*/  BPT.TRAP 0x1 ;  /* 0x000000040000795c */ /* 0x000fe20000300000 */
.L_x_18:
[----:B------:R-:W-:Y:S01]  /*1410*/  ULEA UR13, UR38, UR47, 0x3 ;  /* 0x0000002f260d7291 */ /* 0x000fe2000f8e183f */
[----:B-1----:R-:W-:Y:S02]  /*1420*/  SHF.L.U32 R0, R107, 0x1f, RZ ;  /* 0x0000001f6b007819 */ /* 0x002fe400000006ff */
[----:B------:R-:W-:-:S06]  /*1430*/  SHF.L.U32 R3, R108, 0x1f, RZ ;  /* 0x0000001f6c037819 */ /* 0x000fcc00000006ff */
[----:B------:R-:W1:Y:S02]  /*1440*/  SYNCS.PHASECHK.TRANS64.TRYWAIT P1, [UR13+0xe400], R0 ;  /* 0x00e40000ff0075a7 */ /* 0x000e64000802014d */
[----:B-1----:R-:W-:Y:S05]  /*1450*/  @!P1 BRA `(.L_x_19) ;  /* 0x0000007400049947 */ /* 0x002fea0003800000 */
.L_x_109:
[----:B------:R-:W2:Y:S02]  /*1460*/  SYNCS.PHASECHK.TRANS64.TRYWAIT P1, [UR49+-0x8], R3 ;  /* 0xfffff803ff0075a7 */ /* 0x000ea40008020171 */
[----:B--2---:R-:W-:Y:S05]  /*1470*/  @!P1 BRA `(.L_x_20) ;  /* 0x0000007400149947 */ /* 0x004fea0003800000 */
.L_x_110:
[----:B------:R-:W-:Y:S01]  /*1480*/  ULEA UR10, UR38, UR51, 0x9 ;  /* 0x00000033260a7291 */ /* 0x000fe2000f8e483f */
[----:B------:R-:W-:Y:S01]  /*1490*/  WARPGROUP.ARRIVE ;  /* 0x00000000000079c5 */ /* 0x000fe20000000000 */
[----:B------:R-:W-:Y:S01]  /*14a0*/  ULEA UR8, UR36, UR54, 0x8 ;  /* 0x0000003624087291 */ /* 0x000fe2000f8e403f */
[----:B------:R-:W-:Y:S01]  /*14b0*/  UMOV UR11, 0x80000020 ;  /* 0x80000020000b7882 */ /* 0x000fe20000000000 */
[----:B------:R-:W-:Y:S01]  /*14c0*/  UMOV UR9, 0x80000020 ;  /* 0x8000002000097882 */ /* 0x000fe20000000000 */
[----:B------:R-:W-:Y:S02]  /*14d0*/  UIADD3 UR6, UR10, 0x2, URZ ;  /* 0x000000020a067890 */ /* 0x000fe4000fffe03f */
[----:B------:R-:W-:Y:S01]  /*14e0*/  UIADD3 UR4, UR8, 0x2, URZ ;  /* 0x0000000208047890 */ /* 0x000fe2000fffe03f */
[----:B------:R-:W-:-:S03]  /*14f0*/  UMOV UR7, 0x80000020 ;  /* 0x8000002000077882 */ /* 0x000fc60000000000 */
[----:B------:R-:W-:Y:S01]  /*1500*/  HGMMA.64x128x16.F32 R24, gdesc[UR8], RZ, !UPT, gsb0 ;  /* 0x01e00000081879f0 */ /* 0x000fe2000c0008ff */
[----:B------:R-:W-:Y:S01]  /*1510*/  UMOV UR5, 0x80000020 ;  /* 0x8000002000057882 */ /* 0x000fe20000000000 */
[----:B------:R-:W-:-:S04]  /*1520*/  UIADD3 UR12, UR38, 0x1, URZ ;  /* 0x00000001260c7890 */ /* 0x000fc8000fffe03f */
[----:B------:R-:W-:-:S04]  /*1530*/  UISETP.NE.AND UP0, UPT, UR12, 0x5, UPT ;  /* 0x000000050c00788c */ /* 0x000fc8000bf05270 */
[----:B------:R-:W-:Y:S01]  /*1540*/  USEL UR12, UR12, URZ, UP0 ;  /* 0x0000003f0c0c7287 */ /* 0x000fe20008000000 */
[----:B------:R-:W-:Y:S02]  /*1550*/  WARPGROUP.DEPBAR.LE gsb0, 0x0 ;  /* 0x00008000000079c5 */ /* 0x000fe40000010000 */
[----:B------:R-:W-:-:S06]  /*1560*/  WARPGROUP.ARRIVE ;  /* 0x00000000000079c5 */ /* 0x000fcc0000000000 */
[----:B------:R-:W-:Y:S01]  /*1570*/  HGMMA.64x128x16.F32 R24, gdesc[UR4], R24, gsb0 ;  /* 0x01e00000041879f0 */ /* 0x000fe20008000818 */
[----:B------:R-:W-:Y:S02]  /*1580*/  ULDC UR6, c[0x0][0x604] ;  /* 0x0001810000067ab9 */ /* 0x000fe40000000800 */
[----:B------:R-:W-:Y:S02]  /*1590*/  WARPGROUP.DEPBAR.LE gsb0, 0x0 ;  /* 0x00008000000079c5 */ /* 0x000fe40000010000 */
[----:B-1----:R-:W-:-:S04]  /*15a0*/  FMNMX R3, R24, R25, !PT ;  /* 0x0000001918037209 */ /* 0x002fc80007800000 */
[----:B------:R-:W-:-:S04]  /*15b0*/  FMNMX R0, R28, R3, !PT ;  /* 0x000000031c007209 */ /* 0x000fc80007800000 */
        /* <DEDUP_REMOVED lines=28> */
[----:B------:R-:W-:-:S05]  /*1780*/  FMNMX R0, R85, R0, !PT ;  /* 0x0000000055007209 */ /* 0x000fca0007800000 */
[----:B------:R-:W1:Y:S02]  /*1790*/  SHFL.BFLY PT, R3, R0, 0x1, 0x1f ;  /* 0x0c201f0000037f89 */ /* 0x000e6400000e0000 */
[----:B-1----:R-:W-:-:S05]  /*17a0*/  FMNMX R3, R0, R3, !PT ;  /* 0x0000000300037209 */ /* 0x002fca0007800000 */
[----:B------:R-:W1:Y:S02]  /*17b0*/  SHFL.BFLY PT, R4, R3, 0x2, 0x1f ;  /* 0x0c401f0003047f89 */ /* 0x000e6400000e0000 */
[----:B-1----:R-:W-:-:S04]  /*17c0*/  FMNMX R4, R3, R4, !PT ;  /* 0x0000000403047209 */ /* 0x002fc80007800000 */
[----:B------:R-:W-:-:S04]  /*17d0*/  FSETP.NEU.AND P1, PT, R4, -INF , PT ;  /* 0xff8000000400780b */ /* 0x000fc80003f2d000 */
[----:B------:R-:W-:-:S05]  /*17e0*/  FSEL R5, R4, RZ, P1 ;  /* 0x000000ff04057208 */ /* 0x000fca0000800000 */
[----:B------:R-:W-:Y:S01]  /*17f0*/  FMUL R20, R5, UR6 ;  /* 0x0000000605147c20 */ /* 0x000fe20008400000 */
[----:B------:R-:W-:-:S03]  /*1800*/  FMNMX R5, R26, R27, !PT ;  /* 0x0000001b1a057209 */ /* 0x000fc60007800000 */
[--C-:B------:R-:W-:Y:S01]  /*1810*/  FFMA R24, R24, UR6, -R20.reuse ;  /* 0x0000000618187c23 */ /* 0x100fe20008000814 */
[----:B------:R-:W-:Y:S01]  /*1820*/  FMNMX R6, R30, R5, !PT ;  /* 0x000000051e067209 */ /* 0x000fe20007800000 */
[--C-:B------:R-:W-:Y:S01]  /*1830*/  FFMA R7, R29, UR6, -R20.reuse ;  /* 0x000000061d077c23 */ /* 0x100fe20008000814 */
[--C-:B------:R-:W-:Y:S01]  /*1840*/  FFMA R25, R25, UR6, -R20.reuse ;  /* 0x0000000619197c23 */ /* 0x100fe20008000814 */
[--C-:B------:R-:W-:Y:S01]  /*1850*/  FFMA R0, R28, UR6, -R20.reuse ;  /* 0x000000061c007c23 */ /* 0x100fe20008000814 */
[----:B------:R-:W-:Y:S01]  /*1860*/  FSETP.GEU.AND P5, PT, R24, -126, PT ;  /* 0xc2fc00001800780b */ /* 0x000fe20003fae000 */
[--C-:B------:R-:W-:Y:S01]  /*1870*/  FFMA R36, R36, UR6, -R20.reuse ;  /* 0x0000000624247c23 */ /* 0x100fe20008000814 */
[----:B------:R-:W-:Y:S01]  /*1880*/  FMNMX R5, R31, R6, !PT ;  /* 0x000000061f057209 */ /* 0x000fe20007800000 */
        /* <DEDUP_REMOVED lines=10> */
[----:B------:R-:W-:Y:S01]  /*1930*/  @!P5 FMUL R24, R24, 0.5 ;  /* 0x3f0000001818d820 */ /* 0x000fe20000400000 */
[----:B------:R-:W-:Y:S01]  /*1940*/  FMNMX R6, R38, R5, !PT ;  /* 0x0000000526067209 */ /* 0x000fe20007800000 */
[--C-:B------:R-:W-:Y:S01]  /*1950*/  FFMA R44, R44, UR6, -R20.reuse ;  /* 0x000000062c2c7c23 */ /* 0x100fe20008000814 */
[----:B------:R-:W-:Y:S01]  /*1960*/  FSETP.GEU.AND P6, PT, R28, -126, PT ;  /* 0xc2fc00001c00780b */ /* 0x000fe20003fce000 */
[----:B------:R-:W-:Y:S01]  /*1970*/  @!P4 FMUL R7, R7, 0.5 ;  /* 0x3f0000000707c820 */ /* 0x000fe20000400000 */
[----:B------:R-:W-:Y:S01]  /*1980*/  FMNMX R5, R39, R6, !PT ;  /* 0x0000000627057209 */ /* 0x000fe20007800000 */
[----:B------:R-:W1:Y:S01]  /*1990*/  MUFU.EX2 R24, R24 ;  /* 0x0000001800187308 */ /* 0x000e620000000800 */
[----:B------:R-:W-:Y:S01]  /*19a0*/  FSETP.GEU.AND P1, PT, R9, -126, PT ;  /* 0xc2fc00000900780b */ /* 0x000fe20003f2e000 */
[----:B------:R-:W-:Y:S01]  /*19b0*/  @!P3 FMUL R25, R25, 0.5 ;  /* 0x3f0000001919b820 */ /* 0x000fe20000400000 */
[----:B------:R-:W-:Y:S01]  /*19c0*/  FMNMX R6, R42, R5, !PT ;  /* 0x000000052a067209 */ /* 0x000fe20007800000 */
[--C-:B------:R-:W-:Y:S01]  /*19d0*/  FFMA R15, R45, UR6, -R20.reuse ;  /* 0x000000062d0f7c23 */ /* 0x100fe20008000814 */
[--C-:B------:R-:W-:Y:S01]  /*19e0*/  FFMA R21, R49, UR6, -R20.reuse ;  /* 0x0000000631157c23 */ /* 0x100fe20008000814 */
[----:B------:R-:W-:Y:S01]  /*19f0*/  @!P2 FMUL R0, R0, 0.5 ;  /* 0x3f0000000000a820 */ /* 0x000fe20000400000 */
[----:B------:R-:W-:Y:S01]  /*1a00*/  FMNMX R5, R43, R6, !PT ;  /* 0x000000062b057209 */ /* 0x000fe20007800000 */
[----:B------:R2:W3:Y:S01]  /*1a10*/  MUFU.EX2 R3, R25 ;  /* 0x0000001900037308 */ /* 0x0004e20000000800 */
[--C-:B------:R-:W-:Y:S01]  /*1a20*/  FFMA R52, R52, UR6, -R20.reuse ;  /* 0x0000000634347c23 */ /* 0x100fe20008000814 */
[----:B------:R-:W-:Y:S01]  /*1a30*/  @!P6 FMUL R28, R28, 0.5 ;  /* 0x3f0000001c1ce820 */ /* 0x000fe20000400000 */
[----:B------:R-:W-:Y:S01]  /*1a40*/  FMNMX R8, R46, R5, !PT ;  /* 0x000000052e087209 */ /* 0x000fe20007800000 */
[--C-:B------:R-:W-:Y:S01]  /*1a50*/  FFMA R33, R60, UR6, -R20.reuse ;  /* 0x000000063c217c23 */ /* 0x100fe20008000814 */
[--C-:B------:R-:W-:Y:S01]  /*1a60*/  FFMA R29, R56, UR6, -R20.reuse ;  /* 0x00000006381d7c23 */ /* 0x100fe20008000814 */
[----:B------:R-:W-:Y:S01]  /*1a70*/  @!P1 FMUL R9, R9, 0.5 ;  /* 0x3f00000009099820 */ /* 0x000fe20000400000 */
[----:B------:R-:W-:Y:S01]  /*1a80*/  FMNMX R5, R47, R8, !PT ;  /* 0x000000082f057209 */ /* 0x000fe20007800000 */
[----:B------:R-:W4:Y:S01]  /*1a90*/  MUFU.EX2 R7, R7 ;  /* 0x0000000700077308 */ /* 0x000f220000000800 */
[----:B-1----:R-:W-:Y:S01]  /*1aa0*/  @!P5 FMUL R24, R24, R24 ;  /* 0x000000181818d220 */ /* 0x002fe20000400000 */
[----:B------:R-:W-:Y:S01]  /*1ab0*/  FSETP.GEU.AND P5, PT, R36, -126, PT ;  /* 0xc2fc00002400780b */ /* 0x000fe20003fae000 */
[--C-:B--2---:R-:W-:Y:S01]  /*1ac0*/  FFMA R25, R53, UR6, -R20.reuse ;  /* 0x0000000635197c23 */ /* 0x104fe20008000814 */
[----:B------:R-:W-:Y:S01]  /*1ad0*/  FMNMX R8, R50, R5, !PT ;  /* 0x0000000532087209 */ /* 0x000fe20007800000 */
[--C-:B------:R-:W-:Y:S01]  /*1ae0*/  FFMA R40, R57, UR6, -R20.reuse ;  /* 0x0000000639287c23 */ /* 0x100fe20008000814 */
[--C-:B------:R-:W-:Y:S01]  /*1af0*/  FFMA R61, R61, UR6, -R20.reuse ;  /* 0x000000063d3d7c23 */ /* 0x100fe20008000814 */
[--C-:B------:R-:W-:Y:S01]  /*1b00*/  FFMA R37, R64, UR6, -R20.reuse ;  /* 0x0000000640257c23 */ /* 0x100fe20008000814 */
[----:B------:R-:W1:Y:S01]  /*1b10*/  MUFU.EX2 R0, R0 ;  /* 0x0000000000007308 */ /* 0x000e620000000800 */
[----:B------:R-:W-:Y:S01]  /*1b20*/  FMNMX R5, R51, R8, !PT ;  /* 0x0000000833057209 */ /* 0x000fe20007800000 */
[----:B---3--:R-:W-:Y:S01]  /*1b30*/  @!P3 FMUL R3, R3, R3 ;  /* 0x000000030303b220 */ /* 0x008fe20000400000 */
[----:B------:R-:W-:Y:S01]  /*1b40*/  FSETP.GEU.AND P3, PT, R11, -126, PT ;  /* 0xc2fc00000b00780b */ /* 0x000fe20003f6e000 */
[--C-:B------:R-:W-:Y:S01]  /*1b50*/  FFMA R72, R72, UR6, -R20.reuse ;  /* 0x0000000648487c23 */ /* 0x100fe20008000814 */
[----:B------:R-:W-:Y:S01]  /*1b60*/  FMNMX R8, R54, R5, !PT ;  /* 0x0000000536087209 */ /* 0x000fe20007800000 */
[--C-:B------:R-:W-:Y:S01]  /*1b70*/  FFMA R68, R68, UR6, -R20.reuse ;  /* 0x0000000644447c23 */ /* 0x100fe20008000814 */
[----:B------:R-:W-:Y:S01]  /*1b80*/  @!P5 FMUL R36, R36, 0.5 ;  /* 0x3f0000002424d820 */ /* 0x000fe20000400000 */
[----:B------:R-:W2:Y:S01]  /*1b90*/  MUFU.EX2 R28, R28 ;  /* 0x0000001c001c7308 */ /* 0x000ea20000000800 */
[----:B----4-:R-:W-:Y:S01]  /*1ba0*/  @!P4 FMUL R7, R7, R7 ;  /* 0x000000070707c220 */ /* 0x010fe20000400000 */
[----:B------:R-:W-:Y:S01]  /*1bb0*/  FSETP.GEU.AND P4, PT, R13, -126, PT ;  /* 0xc2fc00000d00780b */ /* 0x000fe20003f8e000 */
[--C-:B------:R-:W-:Y:S01]  /*1bc0*/  FFMA R69, R69, UR6, -R20.reuse ;  /* 0x0000000645457c23 */ /* 0x100fe20008000814 */
[----:B------:R-:W-:Y:S01]  /*1bd0*/  FMNMX R5, R55, R8, !PT ;  /* 0x0000000837057209 */ /* 0x000fe20007800000 */
[--C-:B------:R-:W-:Y:S01]  /*1be0*/  FFMA R73, R73, UR6, -R20.reuse ;  /* 0x0000000649497c23 */ /* 0x100fe20008000814 */
[--C-:B------:R-:W-:Y:S01]  /*1bf0*/  FFMA R76, R76, UR6, -R20.reuse ;  /* 0x000000064c4c7c23 */ /* 0x100fe20008000814 */
[--C-:B------:R-:W-:Y:S01]  /*1c00*/  FFMA R77, R77, UR6, -R20.reuse ;  /* 0x000000064d4d7c23 */ /* 0x100fe20008000814 */
[----:B------:R3:W4:Y:S01]  /*1c10*/  MUFU.EX2 R6, R36 ;  /* 0x0000002400067308 */ /* 0x0007220000000800 */
[----:B-1----:R-:W-:Y:S01]  /*1c20*/  @!P2 FMUL R0, R0, R0 ;  /* 0x000000000000a220 */ /* 0x002fe20000400000 */
[----:B------:R-:W-:Y:S01]  /*1c30*/  FSETP.GEU.AND P2, PT, R32, -126, PT ;  /* 0xc2fc00002000780b */ /* 0x000fe20003f4e000 */
[----:B------:R-:W-:Y:S01]  /*1c40*/  @!P3 FMUL R11, R11, 0.5 ;  /* 0x3f0000000b0bb820 */ /* 0x000fe20000400000 */
[----:B------:R-:W-:Y:S01]  /*1c50*/  FMNMX R8, R58, R5, !PT ;  /* 0x000000053a087209 */ /* 0x000fe20007800000 */
[--C-:B------:R-:W-:Y:S01]  /*1c60*/  FFMA R81, R81, UR6, -R20.reuse ;  /* 0x0000000651517c23 */ /* 0x100fe20008000814 */
[--C-:B------:R-:W-:Y:S01]  /*1c70*/  FFMA R80, R80, UR6, -R20.reuse ;  /* 0x0000000650507c23 */ /* 0x100fe20008000814 */
[----:B------:R-:W-:Y:S01]  /*1c80*/  @!P4 FMUL R13, R13, 0.5 ;  /* 0x3f0000000d0dc820 */ /* 0x000fe20000400000 */
[----:B------:R-:W1:Y:S01]  /*1c90*/  MUFU.EX2 R9, R9 ;  /* 0x0000000900097308 */ /* 0x000e620000000800 */
[--C-:B---3--:R-:W-:Y:S01]  /*1ca0*/  FFMA R36, R48, UR6, -R20.reuse ;  /* 0x0000000630247c23 */ /* 0x108fe20008000814 */
[----:B------:R-:W-:Y:S01]  /*1cb0*/  FMNMX R5, R59, R8, !PT ;  /* 0x000000083b057209 */ /* 0x000fe20007800000 */
[----:B--2---:R-:W-:Y:S01]  /*1cc0*/  @!P6 FMUL R28, R28, R28 ;  /* 0x0000001c1c1ce220 */ /* 0x004fe20000400000 */
[----:B------:R-:W-:Y:S01]  /*1cd0*/  FSETP.GEU.AND P6, PT, R44, -126, PT ;  /* 0xc2fc00002c00780b */ /* 0x000fe20003fce000 */
[----:B------:R-:W-:Y:S01]  /*1ce0*/  FFMA R84, R84, UR6, -R20 ;  /* 0x0000000654547c23 */ /* 0x000fe20008000814 */
[----:B------:R-:W-:Y:S01]  /*1cf0*/  FMNMX R10, R62, R5, !PT ;  /* 0x000000053e0a7209 */ /* 0x000fe20007800000 */
[----:B------:R-:W-:Y:S01]  /*1d00*/  @!P2 FMUL R32, R32, 0.5 ;  /* 0x3f0000002020a820 */ /* 0x000fe20000400000 */
[----:B------:R-:W2:Y:S01]  /*1d10*/  MUFU.EX2 R11, R11 ;  /* 0x0000000b000b7308 */ /* 0x000ea20000000800 */
[----:B----4-:R-:W-:Y:S01]  /*1d20*/  @!P5 FMUL R6, R6, R6 ;  /* 0x000000060606d220 */ /* 0x010fe20000400000 */
[----:B------:R-:W-:-:S02]  /*1d30*/  FSETP.GEU.AND P5, PT, R36, -126, PT ;  /* 0xc2fc00002400780b */ /* 0x000fc40003fae000 */
[----:B------:R-:W-:-:S04]  /*1d40*/  FMNMX R5, R63, R10, !PT ;  /* 0x0000000a3f057209 */ /* 0x000fc80007800000 */
[----:B------:R-:W3:Y:S01]  /*1d50*/  MUFU.EX2 R13, R13 ;  /* 0x0000000d000d7308 */ /* 0x000ee20000000800 */
[----:B-1----:R-:W-:Y:S01]  /*1d60*/  @!P1 FMUL R9, R9, R9 ;  /* 0x0000000909099220 */ /* 0x002fe20000400000 */
[----:B------:R-:W-:Y:S01]  /*1d70*/  FSETP.GEU.AND P1, PT, R15, -126, PT ;  /* 0xc2fc00000f00780b */ /* 0x000fe20003f2e000 */
[----:B------:R-:W-:Y:S01]  /*1d80*/  @!P6 FMUL R44, R44, 0.5 ;  /* 0x3f0000002c2ce820 */ /* 0x000fe20000400000 */
[----:B------:R-:W-:-:S03]  /*1d90*/  FMNMX R10, R66, R5, !PT ;  /* 0x00000005420a7209 */ /* 0x000fc60007800000 */
[----:B------:R-:W-:Y:S01]  /*1da0*/  @!P5 FMUL R36, R36, 0.5 ;  /* 0x3f0000002424d820 */ /* 0x000fe20000400000 */
[----:B------:R-:W1:Y:S01]  /*1db0*/  MUFU.EX2 R32, R32 ;  /* 0x0000002000207308 */ /* 0x000e620000000800 */
[----:B------:R-:W-:Y:S01]  /*1dc0*/  FMNMX R5, R67, R10, !PT ;  /* 0x0000000a43057209 */ /* 0x000fe20007800000 */
[----:B--2---:R-:W-:Y:S01]  /*1dd0*/  @!P3 FMUL R11, R11, R11 ;  /* 0x0000000b0b0bb220 */ /* 0x004fe20000400000 */
[----:B------:R-:W-:Y:S02]  /*1de0*/  FSETP.GEU.AND P3, PT, R21, -126, PT ;  /* 0xc2fc00001500780b */ /* 0x000fe40003f6e000 */
[----:B------:R-:W-:Y:S02]  /*1df0*/  FMNMX R10, R70, R5, !PT ;  /* 0x00000005460a7209 */ /* 0x000fe40007800000 */
[----:B------:R-:W-:Y:S01]  /*1e00*/  @!P1 FMUL R15, R15, 0.5 ;  /* 0x3f0000000f0f9820 */ /* 0x000fe20000400000 */
[----:B------:R-:W2:Y:S01]  /*1e10*/  MUFU.EX2 R36, R36 ;  /* 0x0000002400247308 */ /* 0x000ea20000000800 */
[----:B------:R-:W-:Y:S01]  /*1e20*/  FMNMX R5, R71, R10, !PT ;  /* 0x0000000a47057209 */ /* 0x000fe20007800000 */
[----:B---3--:R-:W-:Y:S01]  /*1e30*/  @!P4 FMUL R13, R13, R13 ;  /* 0x0000000d0d0dc220 */ /* 0x008fe20000400000 */
[----:B------:R-:W-:-:S02]  /*1e40*/  FSETP.GEU.AND P4, PT, R25, -126, PT ;  /* 0xc2fc00001900780b */ /* 0x000fc40003f8e000 */
[----:B------:R-:W-:-:S03]  /*1e50*/  FMNMX R10, R74, R5, !PT ;  /* 0x000000054a0a7209 */ /* 0x000fc60007800000 */
[----:B------:R3:W4:Y:S01]  /*1e60*/  MUFU.EX2 R8, R44 ;  /* 0x0000002c00087308 */ /* 0x0007220000000800 */
[----:B-1----:R-:W-:Y:S01]  /*1e70*/  @!P2 FMUL R32, R32, R32 ;  /* 0x000000202020a220 */ /* 0x002fe20000400000 */
[----:B------:R-:W-:Y:S01]  /*1e80*/  FSETP.GEU.AND P2, PT, R52, -126, PT ;  /* 0xc2fc00003400780b */ /* 0x000fe20003f4e000 */
[----:B------:R-:W-:Y:S01]  /*1e90*/  @!P3 FMUL R21, R21, 0.5 ;  /* 0x3f0000001515b820 */ /* 0x000fe20000400000 */
[----:B------:R-:W-:-:S04]  /*1ea0*/  FMNMX R5, R75, R10, !PT ;  /* 0x0000000a4b057209 */ /* 0x000fc80007800000 */
[----:B------:R-:W1:Y:S01]  /*1eb0*/  MUFU.EX2 R15, R15 ;  /* 0x0000000f000f7308 */ /* 0x000e620000000800 */
[----:B--2---:R-:W-:Y:S01]  /*1ec0*/  @!P5 FMUL R36, R36, R36 ;  /* 0x000000242424d220 */ /* 0x004fe20000400000 */
[----:B------:R-:W-:Y:S01]  /*1ed0*/  FSETP.GEU.AND P5, PT, R33, -126, PT ;  /* 0xc2fc00002100780b */ /* 0x000fe20003fae000 */
[----:B------:R-:W-:Y:S01]  /*1ee0*/  @!P4 FMUL R25, R25, 0.5 ;  /* 0x3f0000001919c820 */ /* 0x000fe20000400000 */
[----:B------:R-:W-:Y:S01]  /*1ef0*/  FMNMX R12, R78, R5, !PT ;  /* 0x000000054e0c7209 */ /* 0x000fe20007800000 */
[--C-:B---3--:R-:W-:Y:S01]  /*1f00*/  FFMA R44, R65, UR6, -R20.reuse ;  /* 0x00000006412c7c23 */ /* 0x108fe20008000814 */
[----:B------:R-:W-:Y:S01]  /*1f10*/  FFMA R20, R85, UR6, -R20 ;  /* 0x0000000655147c23 */ /* 0x000fe20008000814 */
[----:B------:R-:W-:Y:S01]  /*1f20*/  @!P2 FMUL R52, R52, 0.5 ;  /* 0x3f0000003434a820 */ /* 0x000fe20000400000 */
[----:B------:R-:W-:Y:S01]  /*1f30*/  FMNMX R5, R79, R12, !PT ;  /* 0x0000000c4f057209 */ /* 0x000fe20007800000 */
[----:B----4-:R-:W-:Y:S01]  /*1f40*/  @!P6 FMUL R8, R8, R8 ;  /* 0x000000080808e220 */ /* 0x010fe20000400000 */
[----:B------:R-:W-:Y:S01]  /*1f50*/  FSETP.GEU.AND P6, PT, R29, -126, PT ;  /* 0xc2fc00001d00780b */ /* 0x000fe20003fce000 */
[----:B------:R-:W2:Y:S01]  /*1f60*/  MUFU.EX2 R21, R21 ;  /* 0x0000001500157308 */ /* 0x000ea20000000800 */
[----:B------:R-:W-:-:S03]  /*1f70*/  FMNMX R12, R82, R5, !PT ;  /* 0x00000005520c7209 */ /* 0x000fc60007800000 */
[----:B------:R-:W-:Y:S01]  /*1f80*/  @!P5 FMUL R33, R33, 0.5 ;  /* 0x3f0000002121d820 */ /* 0x000fe20000400000 */
[----:B------:R-:W-:Y:S01]  /*1f90*/  FMNMX R5, R83, R12, !PT ;  /* 0x0000000c53057209 */ /* 0x000fe20007800000 */
[----:B-1----:R-:W-:Y:S01]  /*1fa0*/  @!P1 FMUL R15, R15, R15 ;  /* 0x0000000f0f0f9220 */ /* 0x002fe20000400000 */
[----:B------:R-:W-:Y:S01]  /*1fb0*/  FSETP.GEU.AND P1, PT, R40, -126, PT ;  /* 0xc2fc00002800780b */ /* 0x000fe20003f2e000 */
[----:B------:R-:W1:Y:S01]  /*1fc0*/  MUFU.EX2 R10, R52 ;  /* 0x00000034000a7308 */ /* 0x000e620000000800 */
[----:B------:R-:W-:-:S03]  /*1fd0*/  FMNMX R12, R86, R5, !PT ;  /* 0x00000005560c7209 */ /* 0x000fc60007800000 */
[----:B------:R-:W-:Y:S01]  /*1fe0*/  @!P6 FMUL R29, R29, 0.5 ;  /* 0x3f0000001d1de820 */ /* 0x000fe20000400000 */
[----:B------:R-:W-:-:S03]  /*1ff0*/  FMNMX R5, R87, R12, !PT ;  /* 0x0000000c57057209 */ /* 0x000fc60007800000 */
[----:B------:R-:W3:Y:S01]  /*2000*/  MUFU.EX2 R25, R25 ;  /* 0x0000001900197308 */ /* 0x000ee20000000800 */
[----:B--2---:R-:W-:Y:S01]  /*2010*/  @!P3 FMUL R21, R21, R21 ;  /* 0x000000151515b220 */ /* 0x004fe20000400000 */
[----:B------:R-:W2:Y:S01]  /*2020*/  SHFL.BFLY PT, R14, R5, 0x1, 0x1f ;  /* 0x0c201f00050e7f89 */ /* 0x000ea200000e0000 */
[----:B------:R-:W-:Y:S01]  /*2030*/  FSETP.GEU.AND P3, PT, R61, -126, PT ;  /* 0xc2fc00003d00780b */ /* 0x000fe20003f6e000 */
[----:B------:R-:W-:-:S04]  /*2040*/  @!P1 FMUL R40, R40, 0.5 ;  /* 0x3f00000028289820 */ /* 0x000fc80000400000 */
[----:B------:R-:W4:Y:S01]  /*2050*/  MUFU.EX2 R33, R33 ;  /* 0x0000002100217308 */ /* 0x000f220000000800 */
[----:B-1----:R-:W-:Y:S01]  /*2060*/  @!P2 FMUL R10, R10, R10 ;  /* 0x0000000a0a0aa220 */ /* 0x002fe20000400000 */
[----:B------:R-:W-:-:S06]  /*2070*/  FSETP.GEU.AND P2, PT, R37, -126, PT ;  /* 0xc2fc00002500780b */ /* 0x000fcc0003f4e000 */
[----:B------:R-:W1:Y:S01]  /*2080*/  MUFU.EX2 R29, R29 ;  /* 0x0000001d001d7308 */ /* 0x000e620000000800 */
[----:B---3--:R-:W-:Y:S01]  /*2090*/  @!P4 FMUL R25, R25, R25 ;  /* 0x000000191919c220 */ /* 0x008fe20000400000 */
[----:B------:R-:W-:Y:S01]  /*20a0*/  FSETP.GEU.AND P4, PT, R44, -126, PT ;  /* 0xc2fc00002c00780b */ /* 0x000fe20003f8e000 */
[----:B------:R-:W-:-:S04]  /*20b0*/  @!P3 FMUL R61, R61, 0.5 ;  /* 0x3f0000003d3db820 */ /* 0x000fc80000400000 */
[----:B------:R-:W-:Y:S01]  /*20c0*/  @!P2 FMUL R37, R37, 0.5 ;  /* 0x3f0000002525a820 */ /* 0x000fe20000400000 */
[----:B------:R-:W3:Y:S01]  /*20d0*/  MUFU.EX2 R40, R40 ;  /* 0x0000002800287308 */ /* 0x000ee20000000800 */
[----:B----4-:R-:W-:Y:S01]  /*20e0*/  @!P5 FMUL R33, R33, R33 ;  /* 0x000000212121d220 */ /* 0x010fe20000400000 */
[----:B------:R-:W-:Y:S02]  /*20f0*/  FSETP.GEU.AND P5, PT, R72, -126, PT ;  /* 0xc2fc00004800780b */ /* 0x000fe40003fae000 */
[----:B--2---:R-:W-:-:S03]  /*2100*/  FMNMX R5, R5, R14, !PT ;  /* 0x0000000e05057209 */ /* 0x004fc60007800000 */
[----:B------:R-:W-:Y:S01]  /*2110*/  @!P4 FMUL R44, R44, 0.5 ;  /* 0x3f0000002c2cc820 */ /* 0x000fe20000400000 */
[----:B------:R-:W2:Y:S01]  /*2120*/  MUFU.EX2 R12, R61 ;  /* 0x0000003d000c7308 */ /* 0x000ea20000000800 */
[----:B-1----:R-:W-:Y:S01]  /*2130*/  @!P6 FMUL R29, R29, R29 ;  /* 0x0000001d1d1de220 */ /* 0x002fe20000400000 */
[----:B------:R-:W-:Y:S01]  /*2140*/  FSETP.GEU.AND P6, PT, R68, -126, PT ;  /* 0xc2fc00004400780b */ /* 0x000fe20003fce000 */
[----:B------:R-:W1:Y:S04]  /*2150*/  SHFL.BFLY PT, R14, R5, 0x2, 0x1f ;  /* 0x0c401f00050e7f89 */ /* 0x000e6800000e0000 */
[----:B------:R-:W-:Y:S01]  /*2160*/  @!P5 FMUL R72, R72, 0.5 ;  /* 0x3f0000004848d820 */ /* 0x000fe20000400000 */
[----:B------:R-:W4:Y:S01]  /*2170*/  MUFU.EX2 R37, R37 ;  /* 0x0000002500257308 */ /* 0x000f220000000800 */
[----:B---3--:R-:W-:Y:S01]  /*2180*/  @!P1 FMUL R40, R40, R40 ;  /* 0x0000002828289220 */ /* 0x008fe20000400000 */
[----:B------:R-:W-:-:S05]  /*2190*/  FSETP.GEU.AND P1, PT, R69, -126, PT ;  /* 0xc2fc00004500780b */ /* 0x000fca0003f2e000 */
[----:B------:R-:W-:Y:S01]  /*21a0*/  @!P6 FMUL R68, R68, 0.5 ;  /* 0x3f0000004444e820 */ /* 0x000fe20000400000 */
[----:B------:R-:W3:Y:S01]  /*21b0*/  MUFU.EX2 R44, R44 ;  /* 0x0000002c002c7308 */ /* 0x000ee20000000800 */
[----:B--2---:R-:W-:Y:S01]  /*21c0*/  @!P3 FMUL R12, R12, R12 ;  /* 0x0000000c0c0cb220 */ /* 0x004fe20000400000 */
[----:B------:R-:W-:-:S05]  /*21d0*/  FSETP.GEU.AND P3, PT, R73, -126, PT ;  /* 0xc2fc00004900780b */ /* 0x000fca0003f6e000 */
[----:B------:R-:W-:Y:S01]  /*21e0*/  @!P1 FMUL R69, R69, 0.5 ;  /* 0x3f00000045459820 */ /* 0x000fe20000400000 */
[----:B------:R-:W2:Y:S01]  /*21f0*/  MUFU.EX2 R45, R72 ;  /* 0x00000048002d7308 */ /* 0x000ea20000000800 */
[----:B----4-:R-:W-:Y:S01]  /*2200*/  @!P2 FMUL R37, R37, R37 ;  /* 0x000000252525a220 */ /* 0x010fe20000400000 */
[----:B------:R-:W-:Y:S02]  /*2210*/  FSETP.GEU.AND P2, PT, R76, -126, PT ;  /* 0xc2fc00004c00780b */ /* 0x000fe40003f4e000 */
[----:B-1----:R-:W-:-:S03]  /*2220*/  FMNMX R5, R5, R14, !PT ;  /* 0x0000000e05057209 */ /* 0x002fc60007800000 */
[----:B------:R-:W-:Y:S01]  /*2230*/  @!P3 FMUL R73, R73, 0.5 ;  /* 0x3f0000004949b820 */ /* 0x000fe20000400000 */
[----:B------:R-:W1:Y:S01]  /*2240*/  MUFU.EX2 R41, R68 ;  /* 0x0000004400297308 */ /* 0x000e620000000800 */
        /* <DEDUP_REMOVED lines=8> */
[----:B-1----:R-:W-:Y:S01]  /*22d0*/  @!P6 FMUL R41, R41, R41 ;  /* 0x000000292929e220 */ /* 0x002fe20000400000 */
[----:B------:R-:W-:-:S05]  /*22e0*/  FSETP.GEU.AND P6, PT, R80, -126, PT ;  /* 0xc2fc00005000780b */ /* 0x000fca0003fce000 */
[----:B------:R-:W-:Y:S01]  /*22f0*/  @!P5 FMUL R81, R81, 0.5 ;  /* 0x3f0000005151d820 */ /* 0x000fe20000400000 */
[----:B------:R-:W1:Y:S01]  /*2300*/  MUFU.EX2 R49, R76 ;  /* 0x0000004c00317308 */ /* 0x000e620000000800 */
[----:B---3--:R-:W-:Y:S01]  /*2310*/  @!P1 FMUL R48, R48, R48 ;  /* 0x0000003030309220 */ /* 0x008fe20000400000 */
[----:B------:R-:W-:-:S04]  /*2320*/  FSETP.NEU.AND P1, PT, R5, -INF , PT ;  /* 0xff8000000500780b */ /* 0x000fc80003f2d000 */
[----:B------:R-:W-:Y:S01]  /*2330*/  FSEL R14, R5, RZ, P1 ;  /* 0x000000ff050e7208 */ /* 0x000fe20000800000 */
[----:B------:R-:W-:Y:S01]  /*2340*/  @!P6 FMUL R80, R80, 0.5 ;  /* 0x3f0000005050e820 */ /* 0x000fe20000400000 */
[----:B------:R-:W3:Y:S01]  /*2350*/  MUFU.EX2 R56, R77 ;  /* 0x0000004d00387308 */ /* 0x000ee20000000800 */
[----:B--2---:R-:W-:Y:S01]  /*2360*/  @!P3 FMUL R52, R52, R52 ;  /* 0x000000343434b220 */ /* 0x004fe20000400000 */
[----:B------:R-:W-:Y:S01]  /*2370*/  FSETP.GEU.AND P3, PT, R20, -126, PT ;  /* 0xc2fc00001400780b */ /* 0x000fe20003f6e000 */
[----:B------:R-:W-:Y:S01]  /*2380*/  FMUL R14, R14, UR6 ;  /* 0x000000060e0e7c20 */ /* 0x000fe20008400000 */
[----:B------:R-:W-:-:S03]  /*2390*/  FSETP.GEU.AND P1, PT, R84, -126, PT ;  /* 0xc2fc00005400780b */ /* 0x000fc60003f2e000 */
[--C-:B------:R-:W-:Y:S01]  /*23a0*/  FFMA R26, R26, UR6, -R14.reuse ;  /* 0x000000061a1a7c23 */ /* 0x100fe2000800080e */
[----:B------:R-:W2:Y:S01]  /*23b0*/  MUFU.EX2 R60, R81 ;  /* 0x00000051003c7308 */ /* 0x000ea20000000800 */
[--C-:B------:R-:W-:Y:S01]  /*23c0*/  FFMA R57, R27, UR6, -R14.reuse ;  /* 0x000000061b397c23 */ /* 0x100fe2000800080e */
[--C-:B------:R-:W-:Y:S01]  /*23d0*/  FFMA R61, R31, UR6, -R14.reuse ;  /* 0x000000061f3d7c23 */ /* 0x100fe2000800080e */
[----:B-1----:R-:W-:Y:S01]  /*23e0*/  @!P2 FMUL R49, R49, R49 ;  /* 0x000000313131a220 */ /* 0x002fe20000400000 */
[----:B------:R-:W-:Y:S01]  /*23f0*/  FSETP.GEU.AND P2, PT, R26, -126, PT ;  /* 0xc2fc00001a00780b */ /* 0x000fe20003f4e000 */
[--C-:B------:R-:W-:Y:S01]  /*2400*/  FFMA R30, R30, UR6, -R14.reuse ;  /* 0x000000061e1e7c23 */ /* 0x100fe2000800080e */
[--C-:B------:R-:W-:Y:S01]  /*2410*/  FFMA R38, R38, UR6, -R14.reuse ;  /* 0x0000000626267c23 */ /* 0x100fe2000800080e */
[----:B------:R-:W-:Y:S01]  /*2420*/  @!P3 FMUL R20, R20, 0.5 ;  /* 0x3f0000001414b820 */ /* 0x000fe20000400000 */
[----:B------:R-:W1:Y:S01]  /*2430*/  MUFU.EX2 R53, R80 ;  /* 0x0000005000357308 */ /* 0x000e620000000800 */
[----:B---3--:R-:W-:Y:S01]  /*2440*/  @!P4 FMUL R56, R56, R56 ;  /* 0x000000383838c220 */ /* 0x008fe20000400000 */
[----:B------:R-:W-:Y:S01]  /*2450*/  FSETP.GEU.AND P4, PT, R57, -126, PT ;  /* 0xc2fc00003900780b */ /* 0x000fe20003f8e000 */
[----:B------:R-:W-:Y:S01]  /*2460*/  @!P1 FMUL R84, R84, 0.5 ;  /* 0x3f00000054549820 */ /* 0x000fe20000400000 */
[--C-:B------:R-:W-:Y:S01]  /*2470*/  FFMA R34, R34, UR6, -R14.reuse ;  /* 0x0000000622227c23 */ /* 0x100fe2000800080e */
[--C-:B------:R-:W-:Y:S01]  /*2480*/  FFMA R50, R50, UR6, -R14.reuse ;  /* 0x0000000632327c23 */ /* 0x100fe2000800080e */
[--C-:B------:R-:W-:Y:S01]  /*2490*/  FFMA R42, R42, UR6, -R14.reuse ;  /* 0x000000062a2a7c23 */ /* 0x100fe2000800080e */
[--C-:B------:R-:W-:Y:S01]  /*24a0*/  FFMA R46, R46, UR6, -R14.reuse ;  /* 0x000000062e2e7c23 */ /* 0x100fe2000800080e */
[----:B------:R3:W4:Y:S01]  /*24b0*/  MUFU.EX2 R64, R20 ;  /* 0x0000001400407308 */ /* 0x0007220000000800 */
[----:B--2---:R-:W-:Y:S01]  /*24c0*/  @!P5 FMUL R60, R60, R60 ;  /* 0x0000003c3c3cd220 */ /* 0x004fe20000400000 */
[----:B------:R-:W-:Y:S01]  /*24d0*/  FSETP.GEU.AND P5, PT, R61, -126, PT ;  /* 0xc2fc00003d00780b */ /* 0x000fe20003fae000 */
[----:B------:R-:W-:Y:S01]  /*24e0*/  @!P2 FMUL R26, R26, 0.5 ;  /* 0x3f0000001a1aa820 */ /* 0x000fe20000400000 */
[--C-:B------:R-:W-:Y:S01]  /*24f0*/  FFMA R63, R63, UR6, -R14.reuse ;  /* 0x000000063f3f7c23 */ /* 0x100fe2000800080e */
[--C-:B------:R-:W-:Y:S01]  /*2500*/  FFMA R67, R67, UR6, -R14.reuse ;  /* 0x0000000643437c23 */ /* 0x100fe2000800080e */
[--C-:B------:R-:W-:Y:S01]  /*2510*/  FFMA R54, R54, UR6, -R14.reuse ;  /* 0x0000000636367c23 */ /* 0x100fe2000800080e */
[----:B------:R-:W-:Y:S01]  /*2520*/  @!P4 FMUL R57, R57, 0.5 ;  /* 0x3f0000003939c820 */ /* 0x000fe20000400000 */
[----:B------:R2:W5:Y:S01]  /*2530*/  MUFU.EX2 R31, R26 ;  /* 0x0000001a001f7308 */ /* 0x0005620000000800 */
[----:B-1----:R-:W-:Y:S01]  /*2540*/  @!P6 FMUL R53, R53, R53 ;  /* 0x000000353535e220 */ /* 0x002fe20000400000 */
[----:B------:R-:W-:Y:S01]  /*2550*/  FSETP.GEU.AND P6, PT, R30, -126, PT ;  /* 0xc2fc00001e00780b */ /* 0x000fe20003fce000 */
[--C-:B---3--:R-:W-:Y:S01]  /*2560*/  FFMA R20, R35, UR6, -R14.reuse ;  /* 0x0000000623147c23 */ /* 0x108fe2000800080e */
[--C-:B------:R-:W-:Y:S01]  /*2570*/  FFMA R75, R75, UR6, -R14.reuse ;  /* 0x000000064b4b7c23 */ /* 0x100fe2000800080e */
[--C-:B------:R-:W-:Y:S01]  /*2580*/  FFMA R59, R59, UR6, -R14.reuse ;  /* 0x000000063b3b7c23 */ /* 0x100fe2000800080e */
[--C-:B------:R-:W-:Y:S01]  /*2590*/  FFMA R83, R83, UR6, -R14.reuse ;  /* 0x0000000653537c23 */ /* 0x100fe2000800080e */
[----:B------:R-:W-:Y:S01]  /*25a0*/  @!P5 FMUL R61, R61, 0.5 ;  /* 0x3f0000003d3dd820 */ /* 0x000fe20000400000 */
[----:B------:R-:W1:Y:S01]  /*25b0*/  MUFU.EX2 R68, R57 ;  /* 0x0000003900447308 */ /* 0x000e620000000800 */
[--C-:B--2---:R-:W-:Y:S01]  /*25c0*/  FFMA R26, R39, UR6, -R14.reuse ;  /* 0x00000006271a7c23 */ /* 0x104fe2000800080e */
[----:B----4-:R-:W-:Y:S01]  /*25d0*/  @!P3 FMUL R64, R64, R64 ;  /* 0x000000404040b220 */ /* 0x010fe20000400000 */
[----:B------:R-:W-:Y:S01]  /*25e0*/  FSETP.GEU.AND P3, PT, R20, -126, PT ;  /* 0xc2fc00001400780b */ /* 0x000fe20003f6e000 */
[--C-:B------:R-:W-:Y:S01]  /*25f0*/  FFMA R71, R71, UR6, -R14.reuse ;  /* 0x0000000647477c23 */ /* 0x100fe2000800080e */
[--C-:B------:R-:W-:Y:S01]  /*2600*/  FFMA R78, R78, UR6, -R14.reuse ;  /* 0x000000064e4e7c23 */ /* 0x100fe2000800080e */
[--C-:B------:R-:W-:Y:S01]  /*2610*/  FFMA R79, R79, UR6, -R14.reuse ;  /* 0x000000064f4f7c23 */ /* 0x100fe2000800080e */
[----:B------:R-:W-:Y:S01]  /*2620*/  @!P6 FMUL R30, R30, 0.5 ;  /* 0x3f0000001e1ee820 */ /* 0x000fe20000400000 */
[----:B------:R2:W3:Y:S01]  /*2630*/  MUFU.EX2 R72, R61 ;  /* 0x0000003d00487308 */ /* 0x0004e20000000800 */
[----:B-----5:R-:W-:Y:S01]  /*2640*/  @!P2 FMUL R31, R31, R31 ;  /* 0x0000001f1f1fa220 */ /* 0x020fe20000400000 */
[----:B------:R-:W-:Y:S01]  /*2650*/  FSETP.GEU.AND P2, PT, R38, -126, PT ;  /* 0xc2fc00002600780b */ /* 0x000fe20003f4e000 */
[----:B------:R-:W-:Y:S01]  /*2660*/  FFMA R86, R86, UR6, -R14 ;  /* 0x0000000656567c23 */ /* 0x000fe2000800080e */
[----:B------:R-:W-:Y:S01]  /*2670*/  FADD R65, R36, R53 ;  /* 0x0000003524417221 */ /* 0x000fe20000000000 */
[C---:B------:R-:W-:Y:S01]  /*2680*/  FADD R69, R21.reuse, R60 ;  /* 0x0000003c15457221 */ /* 0x040fe20000000000 */
[----:B------:R-:W-:-:S02]  /*2690*/  F2FP.F16.F32.PACK_AB R36, R21, R36 ;  /* 0x000000241524723e */ /* 0x000fc400000000ff */
[----:B------:R-:W4:Y:S01]  /*26a0*/  MUFU.EX2 R27, R84 ;  /* 0x00000054001b7308 */ /* 0x000f220000000800 */
[----:B-1----:R-:W-:Y:S01]  /*26b0*/  @!P4 FMUL R68, R68, R68 ;  /* 0x000000444444c220 */ /* 0x002fe20000400000 */
[----:B------:R-:W-:Y:S01]  /*26c0*/  FSETP.GEU.AND P4, PT, R26, -126, PT ;  /* 0xc2fc00001a00780b */ /* 0x000fe20003f8e000 */
[----:B------:R-:W-:Y:S01]  /*26d0*/  @!P3 FMUL R20, R20, 0.5 ;  /* 0x3f0000001414b820 */ /* 0x000fe20000400000 */
[----:B--2---:R-:W-:Y:S01]  /*26e0*/  FADD R61, R32, R45 ;  /* 0x0000002d203d7221 */ /* 0x004fe20000000000 */
[----:B------:R-:W-:Y:S02]  /*26f0*/  F2FP.F16.F32.PACK_AB R32, R13, R32 ;  /* 0x000000200d20723e */ /* 0x000fe400000000ff */
[----:B------:R-:W-:Y:S01]  /*2700*/  @!P2 FMUL R38, R38, 0.5 ;  /* 0x3f0000002626a820 */ /* 0x000fe20000400000 */
[----:B------:R1:W2:Y:S01]  /*2710*/  MUFU.EX2 R35, R30 ;  /* 0x0000001e00237308 */ /* 0x0002a20000000800 */
[----:B---3--:R-:W-:-:S06]  /*2720*/  @!P5 FMUL R72, R72, R72 ;  /* 0x000000484848d220 */ /* 0x008fcc0000400000 */
[----:B------:R-:W-:Y:S01]  /*2730*/  @!P4 FMUL R26, R26, 0.5 ;  /* 0x3f0000001a1ac820 */ /* 0x000fe20000400000 */
[----:B------:R3:W5:Y:S01]  /*2740*/  MUFU.EX2 R76, R20 ;  /* 0x00000014004c7308 */ /* 0x0007620000000800 */
[----:B-1----:R-:W-:Y:S01]  /*2750*/  FFMA R30, R43, UR6, -R14 ;  /* 0x000000062b1e7c23 */ /* 0x002fe2000800080e */
[----:B----4-:R-:W-:Y:S01]  /*2760*/  @!P1 FMUL R27, R27, R27 ;  /* 0x0000001b1b1b9220 */ /* 0x010fe20000400000 */
[----:B------:R-:W-:-:S03]  /*2770*/  FSETP.GEU.AND P1, PT, R34, -126, PT ;  /* 0xc2fc00002200780b */ /* 0x000fc60003f2e000 */
[----:B------:R-:W-:Y:S02]  /*2780*/  FSETP.GEU.AND P5, PT, R30, -126, PT ;  /* 0xc2fc00001e00780b */ /* 0x000fe40003fae000 */
[----:B------:R-:W1:Y:S01]  /*2790*/  MUFU.EX2 R43, R38 ;  /* 0x00000026002b7308 */ /* 0x000e620000000800 */
[----:B---3--:R-:W-:Y:S01]  /*27a0*/  FFMA R20, R47, UR6, -R14 ;  /* 0x000000062f147c23 */ /* 0x008fe2000800080e */
[----:B--2---:R-:W-:Y:S01]  /*27b0*/  @!P6 FMUL R35, R35, R35 ;  /* 0x000000232323e220 */ /* 0x004fe20000400000 */
[----:B------:R-:W-:-:S05]  /*27c0*/  FSETP.GEU.AND P6, PT, R42, -126, PT ;  /* 0xc2fc00002a00780b */ /* 0x000fca0003fce000 */
[----:B------:R-:W-:Y:S01]  /*27d0*/  @!P1 FMUL R34, R34, 0.5 ;  /* 0x3f00000022229820 */ /* 0x000fe20000400000 */
[----:B------:R2:W3:Y:S01]  /*27e0*/  MUFU.EX2 R80, R26 ;  /* 0x0000001a00507308 */ /* 0x0004e20000000800 */
[----:B-----5:R-:W-:Y:S01]  /*27f0*/  @!P3 FMUL R76, R76, R76 ;  /* 0x0000004c4c4cb220 */ /* 0x020fe20000400000 */
[----:B------:R-:W-:Y:S01]  /*2800*/  @!P5 FMUL R30, R30, 0.5 ;  /* 0x3f0000001e1ed820 */ /* 0x000fe20000400000 */
[----:B------:R-:W-:-:S04]  /*2810*/  FSETP.GEU.AND P3, PT, R20, -126, PT ;  /* 0xc2fc00001400780b */ /* 0x000fc80003f6e000 */
[----:B------:R-:W-:Y:S01]  /*2820*/  @!P6 FMUL R42, R42, 0.5 ;  /* 0x3f0000002a2ae820 */ /* 0x000fe20000400000 */
[----:B------:R4:W5:Y:S01]  /*2830*/  MUFU.EX2 R84, R30 ;  /* 0x0000001e00547308 */ /* 0x0009620000000800 */
[----:B--2---:R-:W-:Y:S01]  /*2840*/  FFMA R26, R51, UR6, -R14 ;  /* 0x00000006331a7c23 */ /* 0x004fe2000800080e */
[----:B-1----:R-:W-:Y:S01]  /*2850*/  @!P2 FMUL R43, R43, R43 ;  /* 0x0000002b2b2ba220 */ /* 0x002fe20000400000 */
[----:B------:R-:W-:-:S05]  /*2860*/  FSETP.GEU.AND P2, PT, R50, -126, PT ;  /* 0xc2fc00003200780b */ /* 0x000fca0003f4e000 */
[----:B------:R1:W2:Y:S01]  /*2870*/  MUFU.EX2 R39, R34 ;  /* 0x0000002200277308 */ /* 0x0002a20000000800 */
[----:B----4-:R-:W-:Y:S01]  /*2880*/  FFMA R30, R55, UR6, -R14 ;  /* 0x00000006371e7c23 */ /* 0x010fe2000800080e */
[----:B---3--:R-:W-:Y:S01]  /*2890*/  @!P4 FMUL R80, R80, R80 ;  /* 0x000000505050c220 */ /* 0x008fe20000400000 */
[----:B------:R-:W-:Y:S01]  /*28a0*/  FSETP.GEU.AND P4, PT, R26, -126, PT ;  /* 0xc2fc00001a00780b */ /* 0x000fe20003f8e000 */
[----:B------:R-:W-:-:S04]  /*28b0*/  @!P3 FMUL R20, R20, 0.5 ;  /* 0x3f0000001414b820 */ /* 0x000fc80000400000 */
[----:B------:R-:W-:Y:S01]  /*28c0*/  @!P2 FMUL R50, R50, 0.5 ;  /* 0x3f0000003232a820 */ /* 0x000fe20000400000 */
[----:B-----5:R-:W-:Y:S01]  /*28d0*/  @!P5 FMUL R84, R84, R84 ;  /* 0x000000545454d220 */ /* 0x020fe20000400000 */
[----:B------:R-:W-:Y:S01]  /*28e0*/  FSETP.GEU.AND P5, PT, R30, -126, PT ;  /* 0xc2fc00001e00780b */ /* 0x000fe20003fae000 */
[----:B------:R3:W4:Y:S01]  /*28f0*/  MUFU.EX2 R88, R20 ;  /* 0x0000001400587308 */ /* 0x0007220000000800 */
[----:B-1----:R-:W-:-:S04]  /*2900*/  FFMA R34, R58, UR6, -R14 ;  /* 0x000000063a227c23 */ /* 0x002fc8000800080e */
[----:B------:R-:W-:Y:S01]  /*2910*/  @!P4 FMUL R26, R26, 0.5 ;  /* 0x3f0000001a1ac820 */ /* 0x000fe20000400000 */
[----:B--2---:R-:W-:Y:S01]  /*2920*/  @!P1 FMUL R39, R39, R39 ;  /* 0x0000002727279220 */ /* 0x004fe20000400000 */
[----:B------:R-:W-:Y:S01]  /*2930*/  FSETP.GEU.AND P1, PT, R46, -126, PT ;  /* 0xc2fc00002e00780b */ /* 0x000fe20003f2e000 */
[----:B------:R-:W1:Y:S01]  /*2940*/  MUFU.EX2 R55, R50 ;  /* 0x0000003200377308 */ /* 0x000e620000000800 */
[----:B---3--:R-:W-:-:S03]  /*2950*/  FFMA R20, R62, UR6, -R14 ;  /* 0x000000063e147c23 */ /* 0x008fc6000800080e */
[----:B------:R-:W-:-:S04]  /*2960*/  @!P5 FMUL R30, R30, 0.5 ;  /* 0x3f0000001e1ed820 */ /* 0x000fc80000400000 */
[----:B------:R2:W3:Y:S01]  /*2970*/  MUFU.EX2 R58, R26 ;  /* 0x0000001a003a7308 */ /* 0x0004e20000000800 */
[----:B----4-:R-:W-:Y:S01]  /*2980*/  @!P3 FMUL R88, R88, R88 ;  /* 0x000000585858b220 */ /* 0x010fe20000400000 */
[----:B------:R-:W-:Y:S02]  /*2990*/  FSETP.GEU.AND P3, PT, R59, -126, PT ;  /* 0xc2fc00003b00780b */ /* 0x000fe40003f6e000 */
[----:B------:R-:W-:-:S04]  /*29a0*/  @!P1 FMUL R46, R46, 0.5 ;  /* 0x3f0000002e2e9820 */ /* 0x000fc80000400000 */
[----:B------:R4:W5:Y:S01]  /*29b0*/  MUFU.EX2 R62, R30 ;  /* 0x0000001e003e7308 */ /* 0x0009620000000800 */
[----:B-1----:R-:W-:Y:S01]  /*29c0*/  @!P2 FMUL R55, R55, R55 ;  /* 0x000000373737a220 */ /* 0x002fe20000400000 */
[----:B------:R-:W-:Y:S01]  /*29d0*/  FSETP.GEU.AND P2, PT, R20, -126, PT ;  /* 0xc2fc00001400780b */ /* 0x000fe20003f4e000 */
[----:B--2---:R-:W-:-:S04]  /*29e0*/  FFMA R26, R66, UR6, -R14 ;  /* 0x00000006421a7c23 */ /* 0x004fc8000800080e */
[----:B------:R-:W-:Y:S01]  /*29f0*/  @!P3 FMUL R59, R59, 0.5 ;  /* 0x3f0000003b3bb820 */ /* 0x000fe20000400000 */
[----:B------:R-:W1:Y:S01]  /*2a00*/  MUFU.EX2 R47, R42 ;  /* 0x0000002a002f7308 */ /* 0x000e620000000800 */
[----:B---3--:R-:W-:Y:S01]  /*2a10*/  @!P4 FMUL R58, R58, R58 ;  /* 0x0000003a3a3ac220 */ /* 0x008fe20000400000 */
[----:B------:R-:W-:Y:S01]  /*2a20*/  FSETP.GEU.AND P4, PT, R63, -126, PT ;  /* 0xc2fc00003f00780b */ /* 0x000fe20003f8e000 */
[----:B----4-:R-:W-:-:S04]  /*2a30*/  FFMA R30, R70, UR6, -R14 ;  /* 0x00000006461e7c23 */ /* 0x010fc8000800080e */
[----:B------:R-:W-:Y:S01]  /*2a40*/  @!P2 FMUL R20, R20, 0.5 ;  /* 0x3f0000001414a820 */ /* 0x000fe20000400000 */
[----:B------:R-:W2:Y:S01]  /*2a50*/  MUFU.EX2 R51, R46 ;  /* 0x0000002e00337308 */ /* 0x000ea20000000800 */
[----:B-----5:R-:W-:Y:S01]  /*2a60*/  @!P5 FMUL R62, R62, R62 ;  /* 0x0000003e3e3ed220 */ /* 0x020fe20000400000 */
[----:B------:R-:W-:-:S05]  /*2a70*/  FSETP.GEU.AND P5, PT, R67, -126, PT ;  /* 0xc2fc00004300780b */ /* 0x000fca0003fae000 */
[----:B------:R-:W-:Y:S01]  /*2a80*/  @!P4 FMUL R63, R63, 0.5 ;  /* 0x3f0000003f3fc820 */ /* 0x000fe20000400000 */
[----:B------:R3:W4:Y:S01]  /*2a90*/  MUFU.EX2 R66, R20 ;  /* 0x0000001400427308 */ /* 0x0007220000000800 */
[----:B-1----:R-:W-:Y:S01]  /*2aa0*/  @!P6 FMUL R47, R47, R47 ;  /* 0x0000002f2f2fe220 */ /* 0x002fe20000400000 */
[----:B------:R-:W-:-:S05]  /*2ab0*/  FSETP.GEU.AND P6, PT, R54, -126, PT ;  /* 0xc2fc00003600780b */ /* 0x000fca0003fce000 */
[----:B------:R-:W-:Y:S01]  /*2ac0*/  @!P5 FMUL R67, R67, 0.5 ;  /* 0x3f0000004343d820 */ /* 0x000fe20000400000 */
[----:B------:R-:W1:Y:S01]  /*2ad0*/  MUFU.EX2 R63, R63 ;  /* 0x0000003f003f7308 */ /* 0x000e620000000800 */
[----:B--2---:R-:W-:Y:S01]  /*2ae0*/  @!P1 FMUL R51, R51, R51 ;  /* 0x0000003333339220 */ /* 0x004fe20000400000 */
[----:B------:R-:W-:Y:S01]  /*2af0*/  FSETP.GEU.AND P1, PT, R34, -126, PT ;  /* 0xc2fc00002200780b */ /* 0x000fe20003f2e000 */
[----:B---3--:R-:W-:-:S04]  /*2b00*/  FFMA R20, R82, UR6, -R14 ;  /* 0x0000000652147c23 */ /* 0x008fc8000800080e */
[----:B------:R-:W-:Y:S01]  /*2b10*/  @!P6 FMUL R54, R54, 0.5 ;  /* 0x3f0000003636e820 */ /* 0x000fe20000400000 */
[----:B------:R-:W2:Y:S01]  /*2b20*/  MUFU.EX2 R67, R67 ;  /* 0x0000004300437308 */ /* 0x000ea20000000800 */
[----:B----4-:R-:W-:Y:S01]  /*2b30*/  @!P2 FMUL R66, R66, R66 ;  /* 0x000000424242a220 */ /* 0x010fe20000400000 */
[----:B------:R-:W-:-:S05]  /*2b40*/  FSETP.GEU.AND P2, PT, R75, -126, PT ;  /* 0xc2fc00004b00780b */ /* 0x000fca0003f4e000 */
[----:B------:R-:W-:Y:S01]  /*2b50*/  @!P1 FMUL R34, R34, 0.5 ;  /* 0x3f00000022229820 */ /* 0x000fe20000400000 */
[----:B------:R-:W3:Y:S01]  /*2b60*/  MUFU.EX2 R57, R54 ;  /* 0x0000003600397308 */ /* 0x000ee20000000800 */
[----:B-1----:R-:W-:Y:S01]  /*2b70*/  @!P4 FMUL R63, R63, R63 ;  /* 0x0000003f3f3fc220 */ /* 0x002fe20000400000 */
[----:B------:R-:W-:-:S05]  /*2b80*/  FSETP.GEU.AND P4, PT, R20, -126, PT ;  /* 0xc2fc00001400780b */ /* 0x000fca0003f8e000 */
[----:B------:R-:W-:Y:S01]  /*2b90*/  @!P2 FMUL R75, R75, 0.5 ;  /* 0x3f0000004b4ba820 */ /* 0x000fe20000400000 */
[----:B------:R1:W4:Y:S01]  /*2ba0*/  MUFU.EX2 R90, R34 ;  /* 0x00000022005a7308 */ /* 0x0003220000000800 */
[----:B--2---:R-:W-:Y:S01]  /*2bb0*/  @!P5 FMUL R67, R67, R67 ;  /* 0x000000434343d220 */ /* 0x004fe20000400000 */
[----:B------:R-:W-:-:S03]  /*2bc0*/  FSETP.GEU.AND P5, PT, R83, -126, PT ;  /* 0xc2fc00005300780b */ /* 0x000fc60003fae000 */
[----:B------:R-:W-:Y:S02]  /*2bd0*/  FADD R50, R76, R67 ;  /* 0x000000434c327221 */ /* 0x000fe40000000000 */
[----:B------:R-:W-:Y:S01]  /*2be0*/  @!P4 FMUL R20, R20, 0.5 ;  /* 0x3f0000001414c820 */ /* 0x000fe20000400000 */
[----:B------:R-:W2:Y:S01]  /*2bf0*/  MUFU.EX2 R75, R75 ;  /* 0x0000004b004b7308 */ /* 0x000ea20000000800 */
[--C-:B-1----:R-:W-:Y:S01]  /*2c00*/  FFMA R34, R74, UR6, -R14.reuse ;  /* 0x000000064a227c23 */ /* 0x102fe2000800080e */
[----:B---3--:R-:W-:Y:S01]  /*2c10*/  @!P6 FMUL R57, R57, R57 ;  /* 0x000000393939e220 */ /* 0x008fe20000400000 */
[----:B------:R-:W-:Y:S01]  /*2c20*/  FSETP.GEU.AND P6, PT, R26, -126, PT ;  /* 0xc2fc00001a00780b */ /* 0x000fe20003fce000 */
[----:B------:R-:W-:Y:S01]  /*2c30*/  FFMA R14, R87, UR6, -R14 ;  /* 0x00000006570e7c23 */ /* 0x000fe2000800080e */
[----:B------:R-:W-:Y:S02]  /*2c40*/  USEL UR6, URZ, 0x1, UP0 ;  /* 0x000000013f067887 */ /* 0x000fe40008000000 */
[----:B------:R-:W-:Y:S01]  /*2c50*/  @!P5 FMUL R83, R83, 0.5 ;  /* 0x3f0000005353d820 */ /* 0x000fe20000400000 */
[----:B------:R1:W3:Y:S01]  /*2c60*/  MUFU.EX2 R92, R20 ;  /* 0x00000014005c7308 */ /* 0x0002e20000000800 */
[----:B----4-:R-:W-:Y:S01]  /*2c70*/  @!P1 FMUL R90, R90, R90 ;  /* 0x0000005a5a5a9220 */ /* 0x010fe20000400000 */
[----:B------:R-:W-:-:S02]  /*2c80*/  FSETP.GEU.AND P1, PT, R34, -126, PT ;  /* 0xc2fc00002200780b */ /* 0x000fc40003f2e000 */
[----:B------:R-:W-:-:S04]  /*2c90*/  LOP3.LUT R107, R107, UR6, RZ, 0x3c, !PT ;  /* 0x000000066b6b7c12 */ /* 0x000fc8000f8e3cff */
[----:B------:R-:W-:Y:S01]  /*2ca0*/  @!P6 FMUL R26, R26, 0.5 ;  /* 0x3f0000001a1ae820 */ /* 0x000fe20000400000 */
[----:B------:R-:W4:Y:S01]  /*2cb0*/  MUFU.EX2 R59, R59 ;  /* 0x0000003b003b7308 */ /* 0x000f220000000800 */
[----:B--2---:R-:W-:Y:S01]  /*2cc0*/  @!P2 FMUL R75, R75, R75 ;  /* 0x0000004b4b4ba220 */ /* 0x004fe20000400000 */
[----:B------:R-:W-:Y:S01]  /*2cd0*/  FSETP.GEU.AND P2, PT, R79, -126, PT ;  /* 0xc2fc00004f00780b */ /* 0x000fe20003f4e000 */
[----:B-1----:R-:W-:Y:S01]  /*2ce0*/  FADD R20, R24, R29 ;  /* 0x0000001d18147221 */ /* 0x002fe20000000000 */
[----:B------:R-:W-:Y:S01]  /*2cf0*/  F2FP.F16.F32.PACK_AB R24, R3, R24 ;  /* 0x000000180318723e */ /* 0x000fe200000000ff */
[----:B------:R-:W-:Y:S01]  /*2d00*/  FADD R85, R84, R75 ;  /* 0x0000004b54557221 */ /* 0x000fe20000000000 */
[----:B------:R-:W-:Y:S02]  /*2d10*/  @!P1 FMUL R34, R34, 0.5 ;  /* 0x3f00000022229820 */ /* 0x000fe40000400000 */
[----:B------:R1:W2:Y:S01]  /*2d20*/  MUFU.EX2 R70, R26 ;  /* 0x0000001a00467308 */ /* 0x0002a20000000800 */
[----:B---3--:R-:W-:Y:S01]  /*2d30*/  @!P4 FMUL R92, R92, R92 ;  /* 0x0000005c5c5cc220 */ /* 0x008fe20000400000 */
[----:B------:R-:W-:-:S03]  /*2d40*/  FSETP.GEU.AND P4, PT, R86, -126, PT ;  /* 0xc2fc00005600780b */ /* 0x000fc60003f8e000 */
[----:B------:R-:W-:Y:S02]  /*2d50*/  FADD R87, R55, R92 ;  /* 0x0000005c37577221 */ /* 0x000fe40000000000 */
[----:B------:R-:W-:Y:S01]  /*2d60*/  @!P2 FMUL R79, R79, 0.5 ;  /* 0x3f0000004f4fa820 */ /* 0x000fe20000400000 */
[----:B------:R3:W5:Y:S01]  /*2d70*/  MUFU.EX2 R82, R34 ;  /* 0x0000002200527308 */ /* 0x0007620000000800 */
[----:B----4-:R-:W-:Y:S01]  /*2d80*/  @!P3 FMUL R59, R59, R59 ;  /* 0x0000003b3b3bb220 */ /* 0x010fe20000400000 */
[----:B------:R-:W-:Y:S01]  /*2d90*/  FSETP.GEU.AND P3, PT, R30, -126, PT ;  /* 0xc2fc00001e00780b */ /* 0x000fe20003f6e000 */
[----:B-1----:R-:W-:Y:S01]  /*2da0*/  FADD R26, R28, R37 ;  /* 0x000000251c1a7221 */ /* 0x002fe20000000000 */
[----:B------:R-:W-:-:S03]  /*2db0*/  F2FP.F16.F32.PACK_AB R28, R9, R28 ;  /* 0x0000001c091c723e */ /* 0x000fc600000000ff */
[----:B------:R-:W-:Y:S01]  /*2dc0*/  @!P4 FMUL R86, R86, 0.5 ;  /* 0x3f0000005656c820 */ /* 0x000fe20000400000 */
[----:B------:R-:W1:Y:S01]  /*2dd0*/  MUFU.EX2 R83, R83 ;  /* 0x0000005300537308 */ /* 0x000e620000000800 */
[----:B--2---:R-:W-:Y:S01]  /*2de0*/  @!P6 FMUL R70, R70, R70 ;  /* 0x000000464646e220 */ /* 0x004fe20000400000 */
[----:B------:R-:W-:Y:S01]  /*2df0*/  FSETP.GEU.AND P6, PT, R71, -126, PT ;  /* 0xc2fc00004700780b */ /* 0x000fe20003fce000 */
[----:B---3--:R-:W-:Y:S01]  /*2e00*/  FADD R34, R20, R61 ;  /* 0x0000003d14227221 */ /* 0x008fe20000000000 */
[----:B------:R-:W-:Y:S01]  /*2e10*/  FADD R20, R3, R40 ;  /* 0x0000002803147221 */ /* 0x000fe20000000000 */
[----:B------:R-:W-:Y:S01]  /*2e20*/  FADD R61, R13, R52 ;  /* 0x000000340d3d7221 */ /* 0x000fe20000000000 */
[----:B------:R-:W-:Y:S01]  /*2e30*/  FADD R73, R26, R65 ;  /* 0x000000411a497221 */ /* 0x000fe20000000000 */
[----:B------:R-:W-:Y:S01]  /*2e40*/  @!P3 FMUL R30, R30, 0.5 ;  /* 0x3f0000001e1eb820 */ /* 0x000fe20000400000 */
[----:B------:R-:W-:Y:S01]  /*2e50*/  MUFU.EX2 R79, R79 ;  /* 0x0000004f004f7308 */ /* 0x000fe20000000800 */
[----:B-----5:R-:W-:Y:S01]  /*2e60*/  @!P1 FMUL R82, R82, R82 ;  /* 0x0000005252529220 */ /* 0x020fe20000400000 */
[----:B------:R-:W-:Y:S01]  /*2e70*/  FSETP.GEU.AND P1, PT, R78, -126, PT ;  /* 0xc2fc00004e00780b */ /* 0x000fe20003f2e000 */
[----:B------:R-:W-:Y:S01]  /*2e80*/  FADD R38, R20, R61 ;  /* 0x0000003d14267221 */ /* 0x000fe20000000000 */
[----:B------:R-:W-:Y:S01]  /*2e90*/  FADD R61, R15, R56 ;  /* 0x000000380f3d7221 */ /* 0x000fe20000000000 */
[----:B------:R-:W-:Y:S01]  /*2ea0*/  FADD R20, R7, R12 ;  /* 0x0000000c07147221 */ /* 0x000fe20000000000 */
[----:B------:R-:W-:Y:S01]  /*2eb0*/  FADD R26, R0, R33 ;  /* 0x00000021001a7221 */ /* 0x000fe20000000000 */
[----:B------:R-:W-:Y:S01]  /*2ec0*/  @!P6 FMUL R71, R71, 0.5 ;  /* 0x3f0000004747e820 */ /* 0x000fe20000400000 */
[----:B------:R2:W3:Y:S01]  /*2ed0*/  MUFU.EX2 R74, R30 ;  /* 0x0000001e004a7308 */ /* 0x0004e20000000800 */
[----:B-1----:R-:W-:Y:S01]  /*2ee0*/  @!P5 FMUL R83, R83, R83 ;  /* 0x000000535353d220 */ /* 0x002fe20000400000 */
[----:B------:R-:W-:Y:S01]  /*2ef0*/  FSETP.GEU.AND P5, PT, R14, -126, PT ;  /* 0xc2fc00000e00780b */ /* 0x000fe20003fae000 */
[----:B------:R-:W-:Y:S01]  /*2f00*/  FADD R20, R20, R61 ;  /* 0x0000003d14147221 */ /* 0x000fe20000000000 */
[----:B------:R-:W-:Y:S01]  /*2f10*/  FADD R65, R8, R49 ;  /* 0x0000003108417221 */ /* 0x000fe20000000000 */
[----:B------:R-:W-:Y:S01]  /*2f20*/  FADD R81, R47, R82 ;  /* 0x000000522f517221 */ /* 0x000fe20000000000 */
[----:B------:R-:W-:Y:S01]  /*2f30*/  FADD R46, R39, R70 ;  /* 0x00000046272e7221 */ /* 0x000fe20000000000 */
[----:B------:R-:W-:Y:S01]  /*2f40*/  @!P1 FMUL R78, R78, 0.5 ;  /* 0x3f0000004e4e9820 */ /* 0x000fe20000400000 */
[----:B------:R-:W1:Y:S01]  /*2f50*/  MUFU.EX2 R71, R71 ;  /* 0x0000004700477308 */ /* 0x000e620000000800 */
[----:B--2---:R-:W-:Y:S01]  /*2f60*/  FADD R30, R9, R44 ;  /* 0x0000002c091e7221 */ /* 0x004fe20000000000 */
[----:B------:R-:W-:Y:S01]  /*2f70*/  FADD R42, R26, R65 ;  /* 0x000000411a2a7221 */ /* 0x000fe20000000000 */
[----:B------:R-:W-:Y:S01]  /*2f80*/  FADD R26, R6, R41 ;  /* 0x00000029061a7221 */ /* 0x000fe20000000000 */
[----:B------:R-:W-:Y:S01]  /*2f90*/  FADD R65, R10, R27 ;  /* 0x0000001b0a417221 */ /* 0x000fe20000000000 */
[----:B------:R-:W-:Y:S01]  /*2fa0*/  FADD R77, R30, R69 ;  /* 0x000000451e4d7221 */ /* 0x000fe20000000000 */
[----:B------:R-:W-:Y:S01]  /*2fb0*/  FADD R30, R11, R48 ;  /* 0x000000300b1e7221 */ /* 0x000fe20000000000 */
[----:B------:R-:W-:Y:S01]  /*2fc0*/  @!P5 FMUL R14, R14, 0.5 ;  /* 0x3f0000000e0ed820 */ /* 0x000fe20000400000 */
[----:B------:R-:W2:Y:S01]  /*2fd0*/  MUFU.EX2 R78, R78 ;  /* 0x0000004e004e7308 */ /* 0x000ea20000000800 */
[----:B------:R-:W-:Y:S01]  /*2fe0*/  FADD R69, R25, R64 ;  /* 0x0000004019457221 */ /* 0x000fe20000000000 */
[----:B------:R-:W-:Y:S01]  /*2ff0*/  FADD R65, R26, R65 ;  /* 0x000000411a417221 */ /* 0x000fe20000000000 */
[----:B------:R-:W-:Y:S01]  /*3000*/  FADD R26, R31, R90 ;  /* 0x0000005a1f1a7221 */ /* 0x000fe20000000000 */
[----:B------:R-:W-:Y:S01]  /*3010*/  FADD R89, R58, R83 ;  /* 0x000000533a597221 */ /* 0x000fe20000000000 */
[----:B------:R-:W-:Y:S01]  /*3020*/  FADD R69, R30, R69 ;  /* 0x000000451e457221 */ /* 0x000fe20000000000 */
[----:B------:R-:W-:Y:S01]  /*3030*/  FADD R30, R68, R59 ;  /* 0x0000003b441e7221 */ /* 0x000fe20000000000 */
[----:B---3--:R-:W-:Y:S01]  /*3040*/  @!P3 FMUL R74, R74, R74 ;  /* 0x0000004a4a4ab220 */ /* 0x008fe20000400000 */
[----:B------:R-:W3:Y:S01]  /*3050*/  MUFU.EX2 R86, R86 ;  /* 0x0000005600567308 */ /* 0x000ee20000000800 */
[----:B-1----:R-:W-:Y:S01]  /*3060*/  @!P6 FMUL R71, R71, R71 ;  /* 0x000000474747e220 */ /* 0x002fe20000400000 */
[----:B------:R-:W-:Y:S01]  /*3070*/  @!P2 FMUL R79, R79, R79 ;  /* 0x0000004f4f4fa220 */ /* 0x000fe20000400000 */
[----:B------:R-:W-:Y:S01]  /*3080*/  FADD R54, R26, R81 ;  /* 0x000000511a367221 */ /* 0x000fe20000000000 */
[----:B------:R-:W-:Y:S01]  /*3090*/  FADD R93, R46, R87 ;  /* 0x000000572e5d7221 */ /* 0x000fe20000000000 */
[----:B------:R-:W-:Y:S01]  /*30a0*/  FADD R91, R30, R85 ;  /* 0x000000551e5b7221 */ /* 0x000fe20000000000 */
[----:B------:R-:W-:Y:S01]  /*30b0*/  FADD R50, R50, R89 ;  /* 0x0000005932327221 */ /* 0x000fe20000000000 */
[----:B------:R-:W-:Y:S01]  /*30c0*/  FADD R30, R43, R74 ;  /* 0x0000004a2b1e7221 */ /* 0x000fe20000000000 */
[----:B------:R1:W4:Y:S01]  /*30d0*/  MUFU.EX2 R61, R14 ;  /* 0x0000000e003d7308 */ /* 0x0003220000000800 */
[----:B--2---:R-:W-:Y:S01]  /*30e0*/  @!P1 FMUL R78, R78, R78 ;  /* 0x0000004e4e4e9220 */ /* 0x004fe20000400000 */
[----:B------:R-:W-:Y:S01]  /*30f0*/  FADD R26, R72, R63 ;  /* 0x0000003f481a7221 */ /* 0x000fe20000000000 */
[----:B------:R-:W-:Y:S01]  /*3100*/  FADD R85, R88, R79 ;  /* 0x0000004f58557221 */ /* 0x000fe20000000000 */
[----:B------:R-:W-:Y:S01]  /*3110*/  FADD R46, R80, R71 ;  /* 0x00000047502e7221 */ /* 0x000fe20000000000 */
[----:B------:R-:W-:Y:S01]  /*3120*/  FADD R81, R51, R78 ;  /* 0x0000004e33517221 */ /* 0x000fe20000000000 */
[----:B------:R-:W-:Y:S01]  /*3130*/  FADD R54, R54, R93 ;  /* 0x0000005d36367221 */ /* 0x000fe20000000000 */
[----:B------:R-:W-:Y:S01]  /*3140*/  FADD R26, R26, R85 ;  /* 0x000000551a1a7221 */ /* 0x000fe20000000000 */
[----:B------:R-:W-:Y:S01]  /*3150*/  FADD R50, R91, R50 ;  /* 0x000000325b327221 */ /* 0x000fe20000000000 */
[----:B---3--:R-:W-:Y:S01]  /*3160*/  @!P4 FMUL R86, R86, R86 ;  /* 0x000000565656c220 */ /* 0x008fe20000400000 */
[----:B-1----:R-:W-:Y:S01]  /*3170*/  FADD R14, R35, R66 ;  /* 0x00000042230e7221 */ /* 0x002fe20000000000 */
[----:B------:R-:W-:Y:S01]  /*3180*/  FADD R34, R34, R73 ;  /* 0x0000004922227221 */ /* 0x000fe20000000000 */
[----:B------:R-:W-:Y:S01]  /*3190*/  FADD R38, R38, R77 ;  /* 0x0000004d26267221 */ /* 0x000fe20000000000 */
[----:B------:R-:W-:Y:S01]  /*31a0*/  FADD R87, R57, R86 ;  /* 0x0000005639577221 */ /* 0x000fe20000000000 */
[----:B------:R-:W-:Y:S01]  /*31b0*/  FADD R14, R14, R81 ;  /* 0x000000510e0e7221 */ /* 0x000fe20000000000 */
[----:B------:R-:W-:Y:S01]  /*31c0*/  FADD R65, R42, R65 ;  /* 0x000000412a417221 */ /* 0x000fe20000000000 */
[----:B------:R-:W-:Y:S01]  /*31d0*/  FADD R69, R20, R69 ;  /* 0x0000004514457221 */ /* 0x000fe20000000000 */
[----:B----4-:R-:W-:Y:S01]  /*31e0*/  @!P5 FMUL R61, R61, R61 ;  /* 0x0000003d3d3dd220 */ /* 0x010fe20000400000 */
[----:B------:R-:W-:Y:S01]  /*31f0*/  FADD R87, R30, R87 ;  /* 0x000000571e577221 */ /* 0x000fe20000000000 */
[----:B------:R-:W-:Y:S01]  /*3200*/  FADD R34, R34, R65 ;  /* 0x0000004122227221 */ /* 0x000fe20000000000 */
[----:B------:R-:W-:Y:S01]  /*3210*/  FADD R69, R38, R69 ;  /* 0x0000004526457221 */ /* 0x000fe20000000000 */
[----:B------:R-:W-:Y:S01]  /*3220*/  FADD R89, R62, R61 ;  /* 0x0000003d3e597221 */ /* 0x000fe20000000000 */
[----:B------:R-:W-:Y:S01]  /*3230*/  FADD R87, R14, R87 ;  /* 0x000000570e577221 */ /* 0x000fe20000000000 */
[----:B------:R-:W-:Y:S01]  /*3240*/  IMAD.U32 R14, RZ, RZ, UR57 ;  /* 0x00000039ff0e7e24 */ /* 0x000fe2000f8e00ff */
[----:B------:R-:W-:Y:S01]  /*3250*/  F2FP.F16.F32.PACK_AB R38, R25, R10 ;  /* 0x0000000a1926723e */ /* 0x000fe200000000ff */
[----:B------:R-:W-:Y:S01]  /*3260*/  FADD R89, R46, R89 ;  /* 0x000000592e597221 */ /* 0x000fe20000000000 */
[----:B------:R-:W-:Y:S01]  /*3270*/  FADD R54, R54, R87 ;  /* 0x0000005736367221 */ /* 0x000fe20000000000 */
[----:B------:R1:W-:Y:S01]  /*3280*/  SYNCS.ARRIVE.TRANS64.A1T0 RZ, [R14+UR48], RZ ;  /* 0x000000ff0eff79a7 */ /* 0x0003e20008100030 */
[----:B------:R-:W-:Y:S01]  /*3290*/  F2FP.F16.F32.PACK_AB R46, R48, R41 ;  /* 0x00000029302e723e */ /* 0x000fe200000000ff */
[----:B------:R-:W-:Y:S01]  /*32a0*/  FADD R89, R26, R89 ;  /* 0x000000591a597221 */ /* 0x000fe20000000000 */
[----:B------:R-:W-:-:S02]  /*32b0*/  F2FP.F16.F32.PACK_AB R40, R40, R29 ;  /* 0x0000001d2828723e */ /* 0x000fc400000000ff */
[----:B------:R-:W-:Y:S01]  /*32c0*/  F2FP.F16.F32.PACK_AB R42, R12, R33 ;  /* 0x000000210c2a723e */ /* 0x000fe200000000ff */
[----:B------:R-:W-:Y:S01]  /*32d0*/  FADD R89, R50, R89 ;  /* 0x0000005932597221 */ /* 0x000fe20000000000 */
[----:B------:R-:W-:Y:S01]  /*32e0*/  F2FP.F16.F32.PACK_AB R48, R52, R45 ;  /* 0x0000002d3430723e */ /* 0x000fe200000000ff */
[----:B-1----:R-:W-:Y:S01]  /*32f0*/  FADD R14, R34, R69 ;  /* 0x00000045220e7221 */ /* 0x002fe20000000000 */
[----:B------:R-:W-:Y:S01]  /*3300*/  F2FP.F16.F32.PACK_AB R25, R68, R31 ;  /* 0x0000001f4419723e */ /* 0x000fe200000000ff */
[----:B------:R-:W-:Y:S01]  /*3310*/  FADD R20, R54, R89 ;  /* 0x0000005936147221 */ /* 0x000fe20000000000 */
[----:B------:R-:W-:Y:S02]  /*3320*/  F2FP.F16.F32.PACK_AB R54, R64, R27 ;  /* 0x0000001b4036723e */ /* 0x000fe400000000ff */
[----:B------:R-:W-:Y:S02]  /*3330*/  F2FP.F16.F32.PACK_AB R27, R72, R35 ;  /* 0x00000023481b723e */ /* 0x000fe400000000ff */
[----:B------:R-:W-:-:S02]  /*3340*/  F2FP.F16.F32.PACK_AB R44, R44, R37 ;  /* 0x000000252c2c723e */ /* 0x000fc400000000ff */
[----:B------:R-:W-:Y:S02]  /*3350*/  F2FP.F16.F32.PACK_AB R50, R56, R49 ;  /* 0x000000313832723e */ /* 0x000fe400000000ff */
[----:B------:R-:W-:Y:S02]  /*3360*/  F2FP.F16.F32.PACK_AB R52, R60, R53 ;  /* 0x000000353c34723e */ /* 0x000fe400000000ff */
[----:B------:R-:W-:Y:S02]  /*3370*/  F2FP.F16.F32.PACK_AB R29, R76, R39 ;  /* 0x000000274c1d723e */ /* 0x000fe400000000ff */
        /* <DEDUP_REMOVED lines=14> */
[----:B------:R-:W-:Y:S01]  /*3460*/  F2FP.F16.F32.PACK_AB R53, R83, R92 ;  /* 0x0000005c5335723e */ /* 0x000fe200000000ff */
[----:B------:R-:W-:Y:S06]  /*3470*/  @!P0 BRA `(.L_x_21) ;  /* 0x0000000000048947 */ /* 0x000fec0003800000 */
[----:B------:R-:W-:Y:S01]  /*3480*/  BPT.TRAP 0x1 ;  /* 0x000000040000795c */ /* 0x000fe20000300000 */
.L_x_21:
[----:B------:R-:W-:Y:S01]  /*3490*/  ULEA UR6, UR12, UR47, 0x3 ;  /* 0x0000002f0c067291 */ /* 0x000fe2000f8e183f */
[----:B------:R-:W-:-:S08]  /*34a0*/  SHF.L.U32 R0, R107, 0x1f, RZ ;  /* 0x0000001f6b007819 */ /* 0x000fd000000006ff */
[----:B------:R-:W1:Y:S02]  /*34b0*/  SYNCS.PHASECHK.TRANS64.TRYWAIT P1, [UR6+0xe400], R0 ;  /* 0x00e40000ff0075a7 */ /* 0x000e640008020146 */
[----:B-1----:R-:W-:Y:S05]  /*34c0*/  @!P1 BRA `(.L_x_22) ;  /* 0x0000005400189947 */ /* 0x002fea0003800000 */
.L_x_111:
[----:B------:R-:W-:Y:S01]  /*34d0*/  ULEA UR10, UR12, UR50, 0x9 ;  /* 0x000000320c0a7291 */ /* 0x000fe2000f8e483f */
[----:B------:R-:W-:Y:S01]  /*34e0*/  WARPGROUP.ARRIVE ;  /* 0x00000000000079c5 */ /* 0x000fe20000000000 */
[----:B------:R-:W-:Y:S01]  /*34f0*/  UMOV UR7, 0x80000020 ;  /* 0x8000002000077882 */ /* 0x000fe20000000000 */
[----:B------:R-:W-:-:S04]  /*3500*/  F2FP.F16.F32.PACK_AB R55, R61, R86 ;  /* 0x000000563d37723e */ /* 0x000fc800000000ff */
[----:B------:R-:W-:Y:S02]  /*3510*/  UMOV UR6, UR10 ;  /* 0x0000000a00067c82 */ /* 0x000fe40008000000 */
[----:B------:R-:W-:Y:S01]  /*3520*/  HGMMA.64x32x16.F32 R88, R24, gdesc[UR4].tnspB, RZ, !UPT, gsb0 ;  /* 0x4060000418587df0 */ /* 0x000fe2000c0008ff */
[----:B------:R-:W-:Y:S01]  /*3530*/  UIADD3 UR6, UR10, 0x40, URZ ;  /* 0x000000400a067890 */ /* 0x000fe2000fffe03f */
[----:B------:R-:W-:Y:S01]  /*3540*/  UMOV UR7, 0x80000020 ;  /* 0x8000002000077882 */ /* 0x000fe20000000000 */
[----:B------:R-:W-:Y:S02]  /*3550*/  WARPGROUP.DEPBAR.LE gsb0, 0x0 ;  /* 0x00008000000079c5 */ /* 0x000fe40000010000 */
[----:B------:R-:W-:-:S06]  /*3560*/  WARPGROUP.ARRIVE ;  /* 0x00000000000079c5 */ /* 0x000fcc0000000000 */
[----:B------:R-:W-:Y:S01]  /*3570*/  HGMMA.64x32x16.F32 R88, R28, gdesc[UR4].tnspB, R88, gsb0 ;  /* 0x406000041c587df0 */ /* 0x000fe20008000858 */
        /* <DEDUP_REMOVED lines=29> */
[----:B------:R-:W-:Y:S03]  /*3750*/  HGMMA.64x32x16.F32 R88, R52, gdesc[UR4].tnspB, R88, gsb0 ;  /* 0x4060000434587df0 */ /* 0x000fe60008000858 */
[----:B------:R-:W-:Y:S02]  /*3760*/  WARPGROUP.DEPBAR.LE gsb0, 0x0 ;  /* 0x00008000000079c5 */ /* 0x000fe40000010000 */
[----:B------:R-:W-:Y:S05]  /*3770*/  @!P0 BRA `(.L_x_23) ;  /* 0x0000000000048947 */ /* 0x000fea0003800000 */
[----:B------:R-:W-:Y:S01]  /*3780*/  BPT.TRAP 0x1 ;  /* 0x000000040000795c */ /* 0x000fe20000300000 */
.L_x_23:
[----:B------:R-:W-:Y:S02]  /*3790*/  UISETP.GT.U32.AND UP0, UPT, UR52, 0x1, UPT ;  /* 0x000000013400788c */ /* 0x000fe4000bf04070 */
[----:B------:R-:W-:-:S04]  /*37a0*/  UIADD3 UR13, UR13, 0xe428, URZ ;  /* 0x0000e4280d0d7890 */ /* 0x000fc8000fffe03f */
[----:B------:R-:W-:Y:S01]  /*37b0*/  PLOP3.LUT P1, PT, PT, PT, UP0, 0x80, 0x0 ;  /* 0x000000000000781c */ /* 0x000fe20003f2f008 */
[----:B------:R-:W-:-:S09]  /*37c0*/  UPRMT UR13, URZ, 0x654, UR13 ;  /* 0x000006543f0d7896 */ /* 0x000fd2000800000d */
[----:B------:R-:W-:Y:S03]  /*37d0*/  SYNCS.ARRIVE.TRANS64.RED.A1T0 RZ, [UR13], RZ ;  /* 0x000000ffffff79a7 */ /* 0x000fe6000810040d */
[----:B------:R-:W-:Y:S05]  /*37e0*/  @P1 BRA `(.L_x_24) ;  /* 0x0000000000041947 */ /* 0x000fea0003800000 */
[----:B------:R-:W-:Y:S01]  /*37f0*/  BPT.TRAP 0x1 ;  /* 0x000000040000795c */ /* 0x000fe20000300000 */
.L_x_24:
[----:B-1----:R-:W1:Y:S01]  /*3800*/  LDC R0, c[0x0][0x28c] ;  /* 0x0000a300ff007b82 */ /* 0x002e620000000800 */
[----:B------:R-:W-:-:S04]  /*3810*/  UIADD3 UR38, UR12, 0x1, URZ ;  /* 0x000000010c267890 */ /* 0x000fc8000fffe03f */
[----:B------:R-:W-:-:S04]  /*3820*/  UISETP.NE.AND UP0, UPT, UR38, 0x5, UPT ;  /* 0x000000052600788c */ /* 0x000fc8000bf05270 */
[----:B------:R-:W-:Y:S02]  /*3830*/  USEL UR6, URZ, 0x1, UP0 ;  /* 0x000000013f067887 */ /* 0x000fe40008000000 */
[----:B------:R-:W-:-:S04]  /*3840*/  USEL UR38, UR38, URZ, UP0 ;  /* 0x0000003f26267287 */ /* 0x000fc80008000000 */
[----:B------:R-:W-:Y:S02]  /*3850*/  LOP3.LUT R107, R107, UR6, RZ, 0x3c, !PT ;  /* 0x000000066b6b7c12 */ /* 0x000fe4000f8e3cff */
[----:B-1----:R-:W-:-:S13]  /*3860*/  ISETP.GE.AND P2, PT, R0, 0x81, PT ;  /* 0x000000810000780c */ /* 0x002fda0003f46270 */
[----:B------:R-:W-:Y:S05]  /*3870*/  @!P2 BRA `(.L_x_25) ;  /* 0x0000002400e4a947 */ /* 0x000fea0003800000 */
[----:B------:R-:W-:Y:S01]  /*3880*/  IADD3 R0, R0, 0x7f, RZ ;  /* 0x0000007f00007810 */ /* 0x000fe20007ffe0ff */
[----:B------:R-:W-:Y:S01]  /*3890*/  IMAD.MOV.U32 R7, RZ, RZ, R4 ;  /* 0x000000ffff077224 */ /* 0x000fe200078e0004 */
[----:B------:R-:W-:Y:S02]  /*38a0*/  ULDC UR13, c[0x0][0x604] ;  /* 0x00018100000d7ab9 */ /* 0x000fe40000000800 */
[----:B------:R-:W-:-:S04]  /*38b0*/  SHF.R.S32.HI R3, RZ, 0x1f, R0 ;  /* 0x0000001fff037819 */ /* 0x000fc80000011400 */
[----:B------:R-:W-:Y:S02]  /*38c0*/  LEA.HI R0, R3, R0, RZ, 0x7 ;  /* 0x0000000003007211 */ /* 0x000fe400078f38ff */
[----:B------:R-:W-:Y:S02]  /*38d0*/  MOV R3, R5 ;  /* 0x0000000500037202 */ /* 0x000fe40000000f00 */
[----:B------:R-:W-:-:S07]  /*38e0*/  SHF.R.S32.HI R0, RZ, 0x7, R0 ;  /* 0x00000007ff007819 */ /* 0x000fce0000011400 */
.L_x_36:
[----:B------:R-:W-:Y:S05]  /*38f0*/  @!P0 BRA `(.L_x_26) ;  /* 0x0000000000048947 */ /* 0x000fea0003800000 */
[----:B------:R-:W-:Y:S01]  /*3900*/  BPT.TRAP 0x1 ;  /* 0x000000040000795c */ /* 0x000fe20000300000 */
.L_x_26:
[----:B------:R-:W-:Y:S01]  /*3910*/  ULEA UR6, UR38, UR47, 0x3 ;  /* 0x0000002f26067291 */ /* 0x000fe2000f8e183f */
[----:B------:R-:W-:-:S08]  /*3920*/  SHF.L.U32 R4, R107, 0x1f, RZ ;  /* 0x0000001f6b047819 */ /* 0x000fd000000006ff */
[----:B------:R-:W1:Y:S02]  /*3930*/  SYNCS.PHASECHK.TRANS64.TRYWAIT P2, [UR6+0xe400], R4 ;  /* 0x00e40004ff0075a7 */ /* 0x000e640008040146 */
[----:B-1----:R-:W-:Y:S05]  /*3940*/  @!P2 BRA `(.L_x_27) ;  /* 0x000000500010a947 */ /* 0x002fea0003800000 */
.L_x_112:
[----:B------:R-:W-:Y:S01]  /*3950*/  ULEA UR10, UR38, UR51, 0x9 ;  /* 0x00000033260a7291 */ /* 0x000fe2000f8e483f */
[----:B------:R-:W-:Y:S01]  /*3960*/  WARPGROUP.ARRIVE ;  /* 0x00000000000079c5 */ /* 0x000fe20000000000 */
[----:B------:R-:W-:Y:S01]  /*3970*/  UMOV UR11, 0x80000020 ;  /* 0x80000020000b7882 */ /* 0x000fe20000000000 */
[----:B------:R-:W-:Y:S01]  /*3980*/  UMOV UR7, 0x80000020 ;  /* 0x8000002000077882 */ /* 0x000fe20000000000 */
[----:B------:R-:W-:-:S05]  /*3990*/  UIADD3 UR6, UR10, 0x2, URZ ;  /* 0x000000020a067890 */ /* 0x000fca000fffe03f */
[----:B------:R-:W-:Y:S01]  /*39a0*/  HGMMA.64x128x16.F32 R24, gdesc[UR8], RZ, !UPT, gsb0 ;  /* 0x01e00000081879f0 */ /* 0x000fe2000c0008ff */
[----:B------:R-:W-:-:S04]  /*39b0*/  UIADD3 UR10, UR38, 0x1, URZ ;  /* 0x00000001260a7890 */ /* 0x000fc8000fffe03f */
[----:B------:R-:W-:-:S04]  /*39c0*/  UISETP.NE.AND UP0, UPT, UR10, 0x5, UPT ;  /* 0x000000050a00788c */ /* 0x000fc8000bf05270 */
[----:B------:R-:W-:Y:S01]  /*39d0*/  USEL UR10, UR10, URZ, UP0 ;  /* 0x0000003f0a0a7287 */ /* 0x000fe20008000000 */
[----:B------:R-:W-:Y:S02]  /*39e0*/  WARPGROUP.DEPBAR.LE gsb0, 0x0 ;  /* 0x00008000000079c5 */ /* 0x000fe40000010000 */
[----:B------:R-:W-:-:S06]  /*39f0*/  WARPGROUP.ARRIVE ;  /* 0x00000000000079c5 */ /* 0x000fcc0000000000 */
[----:B------:R-:W-:Y:S01]  /*3a00*/  HGMMA.64x128x16.F32 R24, gdesc[UR4], R24, gsb0 ;  /* 0x01e00000041879f0 */ /* 0x000fe20008000818 */
[----:B------:R-:W-:-:S06]  /*3a10*/  USEL UR6, URZ, 0x1, UP0 ;  /* 0x000000013f067887 */ /* 0x000fcc0008000000 */
[----:B------:R-:W-:Y:S01]  /*3a20*/  LOP3.LUT R107, R107, UR6, RZ, 0x3c, !PT ;  /* 0x000000066b6b7c12 */ /* 0x000fe2000f8e3cff */
[----:B------:R-:W-:Y:S02]  /*3a30*/  WARPGROUP.DEPBAR.LE gsb0, 0x0 ;  /* 0x00008000000079c5 */ /* 0x000fe40000010000 */
[----:B------:R-:W-:Y:S05]  /*3a40*/  @!P0 BRA `(.L_x_28) ;  /* 0x0000000000048947 */ /* 0x000fea0003800000 */
[----:B------:R-:W-:Y:S01]  /*3a50*/  BPT.TRAP 0x1 ;  /* 0x000000040000795c */ /* 0x000fe20000300000 */
.L_x_28:
[----:B-1----:R-:W-:Y:S01]  /*3a60*/  FMNMX R4, R24, R7, !PT ;  /* 0x0000000718047209 */ /* 0x002fe20007800000 */
[----:B------:R-:W-:Y:S01]  /*3a70*/  ULEA UR6, UR10, UR47, 0x3 ;  /* 0x0000002f0a067291 */ /* 0x000fe2000f8e183f */
[----:B------:R-:W-:Y:S02]  /*3a80*/  FMNMX R8, R26, R3, !PT ;  /* 0x000000031a087209 */ /* 0x000fe40007800000 */
        /* <DEDUP_REMOVED lines=34> */
[----:B-1----:R-:W-:Y:S02]  /*3cb0*/  FMNMX R4, R6, R9, !PT ;  /* 0x0000000906047209 */ /* 0x002fe40007800000 */
[----:B------:R-:W-:Y:S02]  /*3cc0*/  FMNMX R9, R27, R8, !PT ;  /* 0x000000081b097209 */ /* 0x000fe40007800000 */
[----:B------:R-:W-:Y:S02]  /*3cd0*/  FSETP.NEU.AND P2, PT, R4, -INF , PT ;  /* 0xff8000000400780b */ /* 0x000fe40003f4d000 */
[----:B------:R-:W-:Y:S02]  /*3ce0*/  FMNMX R8, R30, R9, !PT ;  /* 0x000000091e087209 */ /* 0x000fe40007800000 */
[----:B------:R-:W-:-:S02]  /*3cf0*/  FSEL R10, R4, RZ, P2 ;  /* 0x000000ff040a7208 */ /* 0x000fc40001000000 */
[----:B------:R-:W-:-:S03]  /*3d00*/  FMNMX R5, R31, R8, !PT ;  /* 0x000000081f057209 */ /* 0x000fc60007800000 */
[----:B------:R-:W-:Y:S01]  /*3d10*/  FMUL R109, R10, UR13 ;  /* 0x0000000d0a6d7c20 */ /* 0x000fe20008400000 */
[----:B------:R-:W-:Y:S01]  /*3d20*/  FMNMX R8, R34, R5, !PT ;  /* 0x0000000522087209 */ /* 0x000fe20007800000 */
[----:B------:R-:W-:Y:S02]  /*3d30*/  FADD R10, -R10, R7 ;  /* 0x000000070a0a7221 */ /* 0x000fe40000000100 */
[--C-:B------:R-:W-:Y:S01]  /*3d40*/  FFMA R24, R24, UR13, -R109.reuse ;  /* 0x0000000d18187c23 */ /* 0x100fe2000800086d */
[--C-:B------:R-:W-:Y:S01]  /*3d50*/  FFMA R9, R25, UR13, -R109.reuse ;  /* 0x0000000d19097c23 */ /* 0x100fe2000800086d */
[----:B------:R-:W-:Y:S01]  /*3d60*/  FMNMX R5, R35, R8, !PT ;  /* 0x0000000823057209 */ /* 0x000fe20007800000 */
[--C-:B------:R-:W-:Y:S01]  /*3d70*/  FFMA R13, R33, UR13, -R109.reuse ;  /* 0x0000000d210d7c23 */ /* 0x100fe2000800086d */
[--C-:B------:R-:W-:Y:S01]  /*3d80*/  FFMA R6, R28, UR13, -R109.reuse ;  /* 0x0000000d1c067c23 */ /* 0x100fe2000800086d */
[----:B------:R-:W-:Y:S01]  /*3d90*/  FSETP.GEU.AND P6, PT, R24, -126, PT ;  /* 0xc2fc00001800780b */ /* 0x000fe20003fce000 */
        /* <DEDUP_REMOVED lines=12> */
[----:B------:R-:W-:Y:S01]  /*3e60*/  @!P6 FMUL R24, R24, 0.5 ;  /* 0x3f0000001818e820 */ /* 0x000fe20000400000 */
[----:B------:R-:W-:Y:S01]  /*3e70*/  FSETP.GEU.AND P2, PT, R28, -126, PT ;  /* 0xc2fc00001c00780b */ /* 0x000fe20003f4e000 */
[----:B------:R-:W-:Y:S01]  /*3e80*/  @!P3 FMUL R9, R9, 0.5 ;  /* 0x3f0000000909b820 */ /* 0x000fe20000400000 */
[----:B------:R-:W-:Y:S01]  /*3e90*/  FMNMX R5, R43, R8, !PT ;  /* 0x000000082b057209 */ /* 0x000fe20007800000 */
[--C-:B------:R-:W-:Y:S01]  /*3ea0*/  FFMA R8, R36, UR13, -R109.reuse ;  /* 0x0000000d24087c23 */ /* 0x100fe2000800086d */
[--C-:B------:R-:W-:Y:S01]  /*3eb0*/  FFMA R45, R53, UR13, -R109.reuse ;  /* 0x0000000d352d7c23 */ /* 0x100fe2000800086d */
[----:B------:R-:W1:Y:S01]  /*3ec0*/  MUFU.EX2 R24, R24 ;  /* 0x0000001800187308 */ /* 0x000e620000000800 */
[----:B------:R-:W-:Y:S01]  /*3ed0*/  FMNMX R12, R46, R5, !PT ;  /* 0x000000052e0c7209 */ /* 0x000fe20007800000 */
[----:B------:R-:W-:Y:S01]  /*3ee0*/  @!P4 FMUL R6, R6, 0.5 ;  /* 0x3f0000000606c820 */ /* 0x000fe20000400000 */
[--C-:B------:R-:W-:Y:S01]  /*3ef0*/  FFMA R41, R49, UR13, -R109.reuse ;  /* 0x0000000d31297c23 */ /* 0x100fe2000800086d */
[----:B------:R-:W-:Y:S01]  /*3f00*/  @!P5 FMUL R11, R11, 0.5 ;  /* 0x3f0000000b0bd820 */ /* 0x000fe20000400000 */
[----:B------:R-:W-:Y:S01]  /*3f10*/  FMNMX R5, R47, R12, !PT ;  /* 0x0000000c2f057209 */ /* 0x000fe20007800000 */
[--C-:B------:R-:W-:Y:S01]  /*3f20*/  FFMA R49, R56, UR13, -R109.reuse ;  /* 0x0000000d38317c23 */ /* 0x100fe2000800086d */
[--C-:B------:R-:W-:Y:S01]  /*3f30*/  FFMA R53, R60, UR13, -R109.reuse ;  /* 0x0000000d3c357c23 */ /* 0x100fe2000800086d */
[----:B------:R-:W2:Y:S01]  /*3f40*/  MUFU.EX2 R9, R9 ;  /* 0x0000000900097308 */ /* 0x000ea20000000800 */
[----:B------:R-:W-:Y:S01]  /*3f50*/  FMNMX R12, R50, R5, !PT ;  /* 0x00000005320c7209 */ /* 0x000fe20007800000 */
[----:B------:R-:W-:Y:S01]  /*3f60*/  @!P2 FMUL R28, R28, 0.5 ;  /* 0x3f0000001c1ca820 */ /* 0x000fe20000400000 */
[--C-:B------:R-:W-:Y:S01]  /*3f70*/  FFMA R60, R73, UR13, -R109.reuse ;  /* 0x0000000d493c7c23 */ /* 0x100fe2000800086d */
[--C-:B------:R-:W-:Y:S01]  /*3f80*/  FFMA R56, R69, UR13, -R109.reuse ;  /* 0x0000000d45387c23 */ /* 0x100fe2000800086d */
[----:B------:R-:W-:Y:S01]  /*3f90*/  FMNMX R5, R51, R12, !PT ;  /* 0x0000000c33057209 */ /* 0x000fe20007800000 */
[--C-:B------:R-:W-:Y:S01]  /*3fa0*/  FFMA R69, R76, UR13, -R109.reuse ;  /* 0x0000000d4c457c23 */ /* 0x100fe2000800086d */
[----:B------:R-:W-:Y:S01]  /*3fb0*/  FFMA R73, R80, UR13, -R109 ;  /* 0x0000000d50497c23 */ /* 0x000fe2000800086d */
[----:B------:R-:W3:Y:S01]  /*3fc0*/  MUFU.EX2 R6, R6 ;  /* 0x0000000600067308 */ /* 0x000ee20000000800 */
[----:B-1----:R-:W-:Y:S01]  /*3fd0*/  @!P6 FMUL R24, R24, R24 ;  /* 0x000000181818e220 */ /* 0x002fe20000400000 */
[----:B------:R-:W-:Y:S01]  /*3fe0*/  FSETP.GEU.AND P6, PT, R13, -126, PT ;  /* 0xc2fc00000d00780b */ /* 0x000fe20003fce000 */
[----:B------:R-:W-:Y:S01]  /*3ff0*/  FMUL R10, R10, UR13 ;  /* 0x0000000d0a0a7c20 */ /* 0x000fe20008400000 */
[----:B------:R-:W-:-:S04]  /*4000*/  FMNMX R12, R54, R5, !PT ;  /* 0x00000005360c7209 */ /* 0x000fc80007800000 */
[----:B------:R-:W1:Y:S01]  /*4010*/  MUFU.EX2 R11, R11 ;  /* 0x0000000b000b7308 */ /* 0x000e620000000800 */
[----:B--2---:R-:W-:Y:S01]  /*4020*/  @!P3 FMUL R9, R9, R9 ;  /* 0x000000090909b220 */ /* 0x004fe20000400000 */
[----:B------:R-:W-:Y:S02]  /*4030*/  FSETP.GEU.AND P3, PT, R8, -126, PT ;  /* 0xc2fc00000800780b */ /* 0x000fe40003f6e000 */
[----:B------:R-:W-:Y:S01]  /*4040*/  FMNMX R5, R55, R12, !PT ;  /* 0x0000000c37057209 */ /* 0x000fe20007800000 */
[----:B------:R-:W-:Y:S02]  /*4050*/  FFMA R12, R44, UR13, -R109 ;  /* 0x0000000d2c0c7c23 */ /* 0x000fe4000800086d */
[----:B------:R-:W-:Y:S01]  /*4060*/  @!P6 FMUL R13, R13, 0.5 ;  /* 0x3f0000000d0de820 */ /* 0x000fe20000400000 */
[----:B------:R-:W2:Y:S01]  /*4070*/  MUFU.EX2 R28, R28 ;  /* 0x0000001c001c7308 */ /* 0x000ea20000000800 */
[----:B---3--:R-:W-:Y:S01]  /*4080*/  @!P4 FMUL R6, R6, R6 ;  /* 0x000000060606c220 */ /* 0x008fe20000400000 */
[----:B------:R-:W-:-:S02]  /*4090*/  FSETP.GEU.AND P4, PT, R15, -126, PT ;  /* 0xc2fc00000f00780b */ /* 0x000fc40003f8e000 */
[----:B------:R-:W-:-:S03]  /*40a0*/  FMNMX R36, R58, R5, !PT ;  /* 0x000000053a247209 */ /* 0x000fc60007800000 */
[----:B------:R-:W-:Y:S01]  /*40b0*/  @!P3 FMUL R8, R8, 0.5 ;  /* 0x3f0000000808b820 */ /* 0x000fe20000400000 */
[----:B------:R-:W3:Y:S01]  /*40c0*/  MUFU.EX2 R13, R13 ;  /* 0x0000000d000d7308 */ /* 0x000ee20000000800 */
[----:B-1----:R-:W-:Y:S01]  /*40d0*/  @!P5 FMUL R11, R11, R11 ;  /* 0x0000000b0b0bd220 */ /* 0x002fe20000400000 */
[----:B------:R-:W-:Y:S02]  /*40e0*/  FSETP.GEU.AND P5, PT, R32, -126, PT ;  /* 0xc2fc00002000780b */ /* 0x000fe40003fae000 */
[----:B------:R-:W-:-:S03]  /*40f0*/  FMNMX R5, R59, R36, !PT ;  /* 0x000000243b057209 */ /* 0x000fc60007800000 */
[----:B------:R-:W-:Y:S01]  /*4100*/  @!P4 FMUL R15, R15, 0.5 ;  /* 0x3f0000000f0fc820 */ /* 0x000fe20000400000 */
[----:B------:R-:W1:Y:S01]  /*4110*/  MUFU.EX2 R8, R8 ;  /* 0x0000000800087308 */ /* 0x000e620000000800 */
[----:B--2---:R-:W-:Y:S01]  /*4120*/  @!P2 FMUL R28, R28, R28 ;  /* 0x0000001c1c1ca220 */ /* 0x004fe20000400000 */
[----:B------:R-:W-:Y:S02]  /*4130*/  FSETP.GEU.AND P2, PT, R21, -126, PT ;  /* 0xc2fc00001500780b */ /* 0x000fe40003f4e000 */
[----:B------:R-:W-:-:S03]  /*4140*/  FMNMX R36, R62, R5, !PT ;  /* 0x000000053e247209 */ /* 0x000fc60007800000 */
[----:B------:R-:W-:Y:S01]  /*4150*/  @!P5 FMUL R32, R32, 0.5 ;  /* 0x3f0000002020d820 */ /* 0x000fe20000400000 */
[----:B------:R-:W2:Y:S01]  /*4160*/  MUFU.EX2 R15, R15 ;  /* 0x0000000f000f7308 */ /* 0x000ea20000000800 */
[----:B---3--:R-:W-:Y:S01]  /*4170*/  @!P6 FMUL R13, R13, R13 ;  /* 0x0000000d0d0de220 */ /* 0x008fe20000400000 */
[----:B------:R-:W-:Y:S02]  /*4180*/  FSETP.GEU.AND P6, PT, R12, -126, PT ;  /* 0xc2fc00000c00780b */ /* 0x000fe40003fce000 */
[----:B------:R-:W-:Y:S01]  /*4190*/  FMNMX R5, R63, R36, !PT ;  /* 0x000000243f057209 */ /* 0x000fe20007800000 */
[----:B------:R-:W-:Y:S02]  /*41a0*/  FFMA R36, R48, UR13, -R109 ;  /* 0x0000000d30247c23 */ /* 0x000fe4000800086d */
[----:B------:R-:W-:Y:S01]  /*41b0*/  @!P2 FMUL R21, R21, 0.5 ;  /* 0x3f0000001515a820 */ /* 0x000fe20000400000 */
[----:B------:R-:W3:Y:S01]  /*41c0*/  MUFU.EX2 R32, R32 ;  /* 0x0000002000207308 */ /* 0x000ee20000000800 */
[----:B-1----:R-:W-:Y:S01]  /*41d0*/  @!P3 FMUL R8, R8, R8 ;  /* 0x000000080808b220 */ /* 0x002fe20000400000 */
[----:B------:R-:W-:-:S02]  /*41e0*/  FSETP.GEU.AND P3, PT, R37, -126, PT ;  /* 0xc2fc00002500780b */ /* 0x000fc40003f6e000 */
[----:B------:R-:W-:-:S03]  /*41f0*/  FMNMX R40, R66, R5, !PT ;  /* 0x0000000542287209 */ /* 0x000fc60007800000 */
[----:B------:R-:W-:Y:S01]  /*4200*/  @!P6 FMUL R12, R12, 0.5 ;  /* 0x3f0000000c0ce820 */ /* 0x000fe20000400000 */
        /* <DEDUP_REMOVED lines=12> */
[----:B------:R-:W-:Y:S01]  /*42d0*/  FMNMX R5, R71, R44, !PT ;  /* 0x0000002c47057209 */ /* 0x000fe20007800000 */
[----:B-1----:R-:W-:Y:S01]  /*42e0*/  @!P2 FMUL R21, R21, R21 ;  /* 0x000000151515a220 */ /* 0x002fe20000400000 */
[----:B------:R-:W-:Y:S02]  /*42f0*/  FSETP.GEU.AND P2, PT, R40, -126, PT ;  /* 0xc2fc00002800780b */ /* 0x000fe40003f4e000 */
[----:B------:R-:W-:Y:S02]  /*4300*/  FMNMX R44, R74, R5, !PT ;  /* 0x000000054a2c7209 */ /* 0x000fe40007800000 */
[----:B------:R-:W-:Y:S01]  /*4310*/  @!P5 FMUL R41, R41, 0.5 ;  /* 0x3f0000002929d820 */ /* 0x000fe20000400000 */
[----:B------:R-:W1:Y:S01]  /*4320*/  MUFU.EX2 R36, R36 ;  /* 0x0000002400247308 */ /* 0x000e620000000800 */
[----:B--2---:R-:W-:Y:S01]  /*4330*/  @!P6 FMUL R12, R12, R12 ;  /* 0x0000000c0c0ce220 */ /* 0x004fe20000400000 */
[----:B------:R-:W-:-:S02]  /*4340*/  FSETP.GEU.AND P6, PT, R45, -126, PT ;  /* 0xc2fc00002d00780b */ /* 0x000fc40003fce000 */
[----:B------:R-:W-:Y:S01]  /*4350*/  FMNMX R5, R75, R44, !PT ;  /* 0x0000002c4b057209 */ /* 0x000fe20007800000 */
[--C-:B------:R-:W-:Y:S01]  /*4360*/  FFMA R44, R57, UR13, -R109.reuse ;  /* 0x0000000d392c7c23 */ /* 0x100fe2000800086d */
[----:B------:R-:W-:Y:S02]  /*4370*/  FFMA R57, R64, UR13, -R109 ;  /* 0x0000000d40397c23 */ /* 0x000fe4000800086d */
[----:B------:R-:W2:Y:S01]  /*4380*/  MUFU.EX2 R41, R41 ;  /* 0x0000002900297308 */ /* 0x000ea20000000800 */
[----:B---3--:R-:W-:Y:S01]  /*4390*/  @!P3 FMUL R37, R37, R37 ;  /* 0x000000252525b220 */ /* 0x008fe20000400000 */
[----:B------:R-:W-:Y:S01]  /*43a0*/  FSETP.GEU.AND P3, PT, R49, -126, PT ;  /* 0xc2fc00003100780b */ /* 0x000fe20003f6e000 */
[----:B------:R-:W-:Y:S01]  /*43b0*/  @!P2 FMUL R40, R40, 0.5 ;  /* 0x3f0000002828a820 */ /* 0x000fe20000400000 */
[----:B------:R-:W-:-:S03]  /*43c0*/  FMNMX R48, R78, R5, !PT ;  /* 0x000000054e307209 */ /* 0x000fc60007800000 */
[----:B------:R-:W-:Y:S01]  /*43d0*/  @!P6 FMUL R45, R45, 0.5 ;  /* 0x3f0000002d2de820 */ /* 0x000fe20000400000 */
[----:B------:R-:W-:Y:S01]  /*43e0*/  FMNMX R5, R79, R48, !PT ;  /* 0x000000304f057209 */ /* 0x000fe20007800000 */
[----:B------:R-:W3:Y:S01]  /*43f0*/  MUFU.EX2 R40, R40 ;  /* 0x0000002800287308 */ /* 0x000ee20000000800 */
[----:B-1----:R-:W-:Y:S01]  /*4400*/  @!P4 FMUL R36, R36, R36 ;  /* 0x000000242424c220 */ /* 0x002fe20000400000 */
[----:B------:R-:W-:Y:S02]  /*4410*/  FSETP.GEU.AND P4, PT, R44, -126, PT ;  /* 0xc2fc00002c00780b */ /* 0x000fe40003f8e000 */
[----:B------:R-:W-:Y:S02]  /*4420*/  FMNMX R48, R82, R5, !PT ;  /* 0x0000000552307209 */ /* 0x000fe40007800000 */
[----:B------:R-:W-:Y:S02]  /*4430*/  @!P3 FMUL R49, R49, 0.5 ;  /* 0x3f0000003131b820 */ /* 0x000fe40000400000 */
[----:B------:R-:W1:Y:S01]  /*4440*/  MUFU.EX2 R45, R45 ;  /* 0x0000002d002d7308 */ /* 0x000e620000000800 */
[----:B--2---:R-:W-:Y:S01]  /*4450*/  @!P5 FMUL R41, R41, R41 ;  /* 0x000000292929d220 */ /* 0x004fe20000400000 */
[----:B------:R-:W-:Y:S01]  /*4460*/  FMNMX R5, R83, R48, !PT ;  /* 0x0000003053057209 */ /* 0x000fe20007800000 */
[--C-:B------:R-:W-:Y:S01]  /*4470*/  FFMA R48, R61, UR13, -R109.reuse ;  /* 0x0000000d3d307c23 */ /* 0x100fe2000800086d */
[----:B------:R-:W-:Y:S01]  /*4480*/  FSETP.GEU.AND P5, PT, R53, -126, PT ;  /* 0xc2fc00003500780b */ /* 0x000fe20003fae000 */
[--C-:B------:R-:W-:Y:S01]  /*4490*/  FFMA R61, R68, UR13, -R109.reuse ;  /* 0x0000000d443d7c23 */ /* 0x100fe2000800086d */
[----:B------:R-:W-:Y:S01]  /*44a0*/  FMNMX R52, R86, R5, !PT ;  /* 0x0000000556347209 */ /* 0x000fe20007800000 */
[----:B------:R-:W-:Y:S01]  /*44b0*/  @!P4 FMUL R44, R44, 0.5 ;  /* 0x3f0000002c2cc820 */ /* 0x000fe20000400000 */
[----:B------:R-:W2:Y:S01]  /*44c0*/  MUFU.EX2 R49, R49 ;  /* 0x0000003100317308 */ /* 0x000ea20000000800 */
[----:B---3--:R-:W-:Y:S01]  /*44d0*/  @!P2 FMUL R40, R40, R40 ;  /* 0x000000282828a220 */ /* 0x008fe20000400000 */
[----:B------:R-:W-:Y:S01]  /*44e0*/  FMNMX R5, R87, R52, !PT ;  /* 0x0000003457057209 */ /* 0x000fe20007800000 */
[--C-:B------:R-:W-:Y:S01]  /*44f0*/  FFMA R52, R65, UR13, -R109.reuse ;  /* 0x0000000d41347c23 */ /* 0x100fe2000800086d */
[----:B------:R-:W-:Y:S01]  /*4500*/  FSETP.GEU.AND P2, PT, R48, -126, PT ;  /* 0xc2fc00003000780b */ /* 0x000fe20003f4e000 */
[--C-:B------:R-:W-:Y:S01]  /*4510*/  FFMA R65, R72, UR13, -R109.reuse ;  /* 0x0000000d48417c23 */ /* 0x100fe2000800086d */
[----:B------:R-:W-:Y:S01]  /*4520*/  FFMA R72, R85, UR13, -R109 ;  /* 0x0000000d55487c23 */ /* 0x000fe2000800086d */
[----:B------:R-:W3:Y:S01]  /*4530*/  SHFL.BFLY PT, R64, R5, 0x1, 0x1f ;  /* 0x0c201f0005407f89 */ /* 0x000ee200000e0000 */
[----:B------:R-:W4:Y:S01]  /*4540*/  MUFU.EX2 R44, R44 ;  /* 0x0000002c002c7308 */ /* 0x000f220000000800 */
[----:B-1----:R-:W-:Y:S01]  /*4550*/  @!P6 FMUL R45, R45, R45 ;  /* 0x0000002d2d2de220 */ /* 0x002fe20000400000 */
[----:B------:R-:W-:Y:S01]  /*4560*/  FSETP.GEU.AND P6, PT, R57, -126, PT ;  /* 0xc2fc00003900780b */ /* 0x000fe20003fce000 */
[----:B------:R-:W-:-:S06]  /*4570*/  @!P5 FMUL R53, R53, 0.5 ;  /* 0x3f0000003535d820 */ /* 0x000fcc0000400000 */
[----:B------:R-:W1:Y:S01]  /*4580*/  MUFU.EX2 R53, R53 ;  /* 0x0000003500357308 */ /* 0x000e620000000800 */
[----:B--2---:R-:W-:Y:S01]  /*4590*/  @!P3 FMUL R49, R49, R49 ;  /* 0x000000313131b220 */ /* 0x004fe20000400000 */
[----:B------:R-:W-:Y:S01]  /*45a0*/  FSETP.GEU.AND P3, PT, R52, -126, PT ;  /* 0xc2fc00003400780b */ /* 0x000fe20003f6e000 */
[----:B------:R-:W-:-:S03]  /*45b0*/  @!P2 FMUL R48, R48, 0.5 ;  /* 0x3f0000003030a820 */ /* 0x000fc60000400000 */
[----:B------:R-:W-:Y:S01]  /*45c0*/  @!P6 FMUL R57, R57, 0.5 ;  /* 0x3f0000003939e820 */ /* 0x000fe20000400000 */
[----:B----4-:R-:W-:Y:S02]  /*45d0*/  @!P4 FMUL R44, R44, R44 ;  /* 0x0000002c2c2cc220 */ /* 0x010fe40000400000 */
[----:B------:R-:W2:Y:S01]  /*45e0*/  MUFU.EX2 R48, R48 ;  /* 0x0000003000307308 */ /* 0x000ea20000000800 */
[----:B------:R-:W-:Y:S02]  /*45f0*/  FSETP.GEU.AND P4, PT, R61, -126, PT ;  /* 0xc2fc00003d00780b */ /* 0x000fe40003f8e000 */
[----:B---3--:R-:W-:-:S03]  /*4600*/  FMNMX R5, R5, R64, !PT ;  /* 0x0000004005057209 */ /* 0x008fc60007800000 */
[----:B------:R-:W-:Y:S01]  /*4610*/  @!P3 FMUL R52, R52, 0.5 ;  /* 0x3f0000003434b820 */ /* 0x000fe20000400000 */
[--C-:B------:R-:W-:Y:S01]  /*4620*/  FFMA R64, R77, UR13, -R109.reuse ;  /* 0x0000000d4d407c23 */ /* 0x100fe2000800086d */
[----:B------:R-:W3:Y:S01]  /*4630*/  MUFU.EX2 R57, R57 ;  /* 0x0000003900397308 */ /* 0x000ee20000000800 */
[----:B-1----:R-:W-:Y:S01]  /*4640*/  @!P5 FMUL R53, R53, R53 ;  /* 0x000000353535d220 */ /* 0x002fe20000400000 */
[----:B------:R-:W-:Y:S01]  /*4650*/  FSETP.GEU.AND P5, PT, R56, -126, PT ;  /* 0xc2fc00003800780b */ /* 0x000fe20003fae000 */
[----:B------:R-:W1:Y:S01]  /*4660*/  SHFL.BFLY PT, R68, R5, 0x2, 0x1f ;  /* 0x0c401f0005447f89 */ /* 0x000e6200000e0000 */
[----:B------:R-:W-:Y:S02]  /*4670*/  FFMA R77, R84, UR13, -R109 ;  /* 0x0000000d544d7c23 */ /* 0x000fe4000800086d */
[----:B------:R-:W-:Y:S02]  /*4680*/  @!P4 FMUL R61, R61, 0.5 ;  /* 0x3f0000003d3dc820 */ /* 0x000fe40000400000 */
[----:B------:R-:W4:Y:S01]  /*4690*/  MUFU.EX2 R52, R52 ;  /* 0x0000003400347308 */ /* 0x000f220000000800 */
[----:B--2---:R-:W-:Y:S01]  /*46a0*/  @!P2 FMUL R48, R48, R48 ;  /* 0x000000303030a220 */ /* 0x004fe20000400000 */
[----:B------:R-:W-:-:S05]  /*46b0*/  FSETP.GEU.AND P2, PT, R65, -126, PT ;  /* 0xc2fc00004100780b */ /* 0x000fca0003f4e000 */
[----:B------:R-:W-:Y:S01]  /*46c0*/  @!P5 FMUL R56, R56, 0.5 ;  /* 0x3f0000003838d820 */ /* 0x000fe20000400000 */
[----:B------:R-:W2:Y:S01]  /*46d0*/  MUFU.EX2 R61, R61 ;  /* 0x0000003d003d7308 */ /* 0x000ea20000000800 */
[----:B---3--:R-:W-:Y:S01]  /*46e0*/  @!P6 FMUL R57, R57, R57 ;  /* 0x000000393939e220 */ /* 0x008fe20000400000 */
[----:B------:R-:W-:-:S03]  /*46f0*/  FSETP.GEU.AND P6, PT, R60, -126, PT ;  /* 0xc2fc00003c00780b */ /* 0x000fc60003fce000 */
[----:B------:R-:W-:Y:S01]  /*4700*/  FADD R7, R28, R57 ;  /* 0x000000391c077221 */ /* 0x000fe20000000000 */
[----:B------:R-:W-:Y:S01]  /*4710*/  F2FP.F16.F32.PACK_AB R28, R13, R28 ;  /* 0x0000001c0d1c723e */ /* 0x000fe200000000ff */
[----:B------:R-:W-:Y:S01]  /*4720*/  @!P2 FMUL R65, R65, 0.5 ;  /* 0x3f0000004141a820 */ /* 0x000fe20000400000 */
[----:B------:R-:W3:Y:S01]  /*4730*/  MUFU.EX2 R56, R56 ;  /* 0x0000003800387308 */ /* 0x000ee20000000800 */
[----:B----4-:R-:W-:Y:S01]  /*4740*/  @!P3 FMUL R52, R52, R52 ;  /* 0x000000343434b220 */ /* 0x010fe20000400000 */
[----:B------:R-:W-:Y:S02]  /*4750*/  FSETP.GEU.AND P3, PT, R69, -126, PT ;  /* 0xc2fc00004500780b */ /* 0x000fe40003f6e000 */
[----:B-1----:R-:W-:Y:S01]  /*4760*/  FMNMX R5, R5, R68, !PT ;  /* 0x0000004405057209 */ /* 0x002fe20007800000 */
[----:B------:R-:W-:Y:S02]  /*4770*/  FFMA R68, R81, UR13, -R109 ;  /* 0x0000000d51447c23 */ /* 0x000fe4000800086d */
[----:B------:R-:W-:Y:S01]  /*4780*/  @!P6 FMUL R60, R60, 0.5 ;  /* 0x3f0000003c3ce820 */ /* 0x000fe20000400000 */
[----:B------:R-:W1:Y:S01]  /*4790*/  MUFU.EX2 R65, R65 ;  /* 0x0000004100417308 */ /* 0x000e620000000800 */
[----:B--2---:R-:W-:Y:S01]  /*47a0*/  @!P4 FMUL R61, R61, R61 ;  /* 0x0000003d3d3dc220 */ /* 0x004fe20000400000 */
[----:B------:R-:W-:-:S05]  /*47b0*/  FSETP.GEU.AND P4, PT, R64, -126, PT ;  /* 0xc2fc00004000780b */ /* 0x000fca0003f8e000 */
[----:B------:R-:W-:Y:S01]  /*47c0*/  @!P3 FMUL R69, R69, 0.5 ;  /* 0x3f0000004545b820 */ /* 0x000fe20000400000 */
[----:B------:R-:W2:Y:S01]  /*47d0*/  MUFU.EX2 R60, R60 ;  /* 0x0000003c003c7308 */ /* 0x000ea20000000800 */
[----:B---3--:R-:W-:Y:S01]  /*47e0*/  @!P5 FMUL R56, R56, R56 ;  /* 0x000000383838d220 */ /* 0x008fe20000400000 */
[----:B------:R-:W-:-:S05]  /*47f0*/  FSETP.GEU.AND P5, PT, R73, -126, PT ;  /* 0xc2fc00004900780b */ /* 0x000fca0003fae000 */
[----:B------:R-:W-:Y:S01]  /*4800*/  @!P4 FMUL R64, R64, 0.5 ;  /* 0x3f0000004040c820 */ /* 0x000fe20000400000 */
[----:B------:R-:W3:Y:S01]  /*4810*/  MUFU.EX2 R69, R69 ;  /* 0x0000004500457308 */ /* 0x000ee20000000800 */
[----:B-1----:R-:W-:Y:S01]  /*4820*/  @!P2 FMUL R65, R65, R65 ;  /* 0x000000414141a220 */ /* 0x002fe20000400000 */
[----:B------:R-:W-:-:S04]  /*4830*/  FSETP.NEU.AND P2, PT, R5, -INF , PT ;  /* 0xff8000000500780b */ /* 0x000fc80003f4d000 */
[----:B------:R-:W-:Y:S01]  /*4840*/  FSEL R76, R5, RZ, P2 ;  /* 0x000000ff054c7208 */ /* 0x000fe20001000000 */
[----:B------:R-:W-:Y:S01]  /*4850*/  @!P5 FMUL R73, R73, 0.5 ;  /* 0x3f0000004949d820 */ /* 0x000fe20000400000 */
[----:B------:R-:W1:Y:S01]  /*4860*/  MUFU.EX2 R64, R64 ;  /* 0x0000004000407308 */ /* 0x000e620000000800 */
[----:B--2---:R-:W-:Y:S01]  /*4870*/  @!P6 FMUL R60, R60, R60 ;  /* 0x0000003c3c3ce220 */ /* 0x004fe20000400000 */
[----:B------:R-:W-:Y:S01]  /*4880*/  FSETP.GEU.AND P6, PT, R68, -126, PT ;  /* 0xc2fc00004400780b */ /* 0x000fe20003fce000 */
[C---:B------:R-:W-:Y:S01]  /*4890*/  FMUL R25, R76.reuse, UR13 ;  /* 0x0000000d4c197c20 */ /* 0x040fe20008400000 */
[----:B------:R-:W-:Y:S01]  /*48a0*/  FSETP.GEU.AND P2, PT, R77, -126, PT ;  /* 0xc2fc00004d00780b */ /* 0x000fe20003f4e000 */
[----:B------:R-:W-:Y:S01]  /*48b0*/  FADD R81, -R76, R3 ;  /* 0x000000034c517221 */ /* 0x000fe20000000100 */
[----:B------:R-:W-:Y:S01]  /*48c0*/  FADD R3, R24, R49 ;  /* 0x0000003118037221 */ /* 0x000fe20000000000 */
[--C-:B------:R-:W-:Y:S01]  /*48d0*/  FFMA R30, R30, UR13, -R25.reuse ;  /* 0x0000000d1e1e7c23 */ /* 0x100fe20008000819 */
[----:B------:R-:W2:Y:S01]  /*48e0*/  MUFU.EX2 R73, R73 ;  /* 0x0000004900497308 */ /* 0x000ea20000000800 */
[----:B---3--:R-:W-:Y:S01]  /*48f0*/  @!P3 FMUL R69, R69, R69 ;  /* 0x000000454545b220 */ /* 0x008fe20000400000 */
[----:B------:R-:W-:Y:S01]  /*4900*/  FSETP.GEU.AND P3, PT, R72, -126, PT ;  /* 0xc2fc00004800780b */ /* 0x000fe20003f6e000 */
[--C-:B------:R-:W-:Y:S01]  /*4910*/  FFMA R26, R26, UR13, -R25.reuse ;  /* 0x0000000d1a1a7c23 */ /* 0x100fe20008000819 */
[--C-:B------:R-:W-:Y:S01]  /*4920*/  FFMA R27, R27, UR13, -R25.reuse ;  /* 0x0000000d1b1b7c23 */ /* 0x100fe20008000819 */
[--C-:B------:R-:W-:Y:S01]  /*4930*/  FFMA R29, R31, UR13, -R25.reuse ;  /* 0x0000000d1f1d7c23 */ /* 0x100fe20008000819 */
[--C-:B------:R-:W-:Y:S01]  /*4940*/  FFMA R34, R34, UR13, -R25.reuse ;  /* 0x0000000d22227c23 */ /* 0x100fe20008000819 */
[----:B------:R-:W-:Y:S01]  /*4950*/  @!P6 FMUL R68, R68, 0.5 ;  /* 0x3f0000004444e820 */ /* 0x000fe20000400000 */
[--C-:B------:R-:W-:Y:S01]  /*4960*/  FFMA R38, R38, UR13, -R25.reuse ;  /* 0x0000000d26267c23 */ /* 0x100fe20008000819 */
[----:B-1----:R-:W-:Y:S01]  /*4970*/  @!P4 FMUL R64, R64, R64 ;  /* 0x000000404040c220 */ /* 0x002fe20000400000 */
[----:B------:R-:W-:Y:S01]  /*4980*/  FSETP.GEU.AND P4, PT, R26, -126, PT ;  /* 0xc2fc00001a00780b */ /* 0x000fe20003f8e000 */
[----:B------:R-:W-:Y:S01]  /*4990*/  @!P2 FMUL R77, R77, 0.5 ;  /* 0x3f0000004d4da820 */ /* 0x000fe20000400000 */
[--C-:B------:R-:W-:Y:S01]  /*49a0*/  FFMA R42, R42, UR13, -R25.reuse ;  /* 0x0000000d2a2a7c23 */ /* 0x100fe20008000819 */
[----:B------:R-:W1:Y:S01]  /*49b0*/  MUFU.EX2 R68, R68 ;  /* 0x0000004400447308 */ /* 0x000e620000000800 */
[--C-:B------:R-:W-:Y:S01]  /*49c0*/  FFMA R59, R59, UR13, -R25.reuse ;  /* 0x0000000d3b3b7c23 */ /* 0x100fe20008000819 */
[----:B------:R-:W-:Y:S01]  /*49d0*/  @!P3 FMUL R72, R72, 0.5 ;  /* 0x3f0000004848b820 */ /* 0x000fe20000400000 */
[--C-:B------:R-:W-:Y:S01]  /*49e0*/  FFMA R63, R63, UR13, -R25.reuse ;  /* 0x0000000d3f3f7c23 */ /* 0x100fe20008000819 */
[----:B--2---:R-:W-:Y:S01]  /*49f0*/  @!P5 FMUL R73, R73, R73 ;  /* 0x000000494949d220 */ /* 0x004fe20000400000 */
[----:B------:R-:W-:Y:S01]  /*4a00*/  FSETP.GEU.AND P5, PT, R27, -126, PT ;  /* 0xc2fc00001b00780b */ /* 0x000fe20003fae000 */
[--C-:B------:R-:W-:Y:S01]  /*4a10*/  FFMA R67, R67, UR13, -R25.reuse ;  /* 0x0000000d43437c23 */ /* 0x100fe20008000819 */
[--C-:B------:R-:W-:Y:S01]  /*4a20*/  FFMA R75, R75, UR13, -R25.reuse ;  /* 0x0000000d4b4b7c23 */ /* 0x100fe20008000819 */
[----:B------:R-:W2:Y:S01]  /*4a30*/  MUFU.EX2 R72, R72 ;  /* 0x0000004800487308 */ /* 0x000ea20000000800 */
[--C-:B------:R-:W-:Y:S01]  /*4a40*/  FFMA R82, R82, UR13, -R25.reuse ;  /* 0x0000000d52527c23 */ /* 0x100fe20008000819 */
[----:B------:R-:W-:Y:S01]  /*4a50*/  @!P4 FMUL R26, R26, 0.5 ;  /* 0x3f0000001a1ac820 */ /* 0x000fe20000400000 */
[--C-:B------:R-:W-:Y:S01]  /*4a60*/  FFMA R71, R71, UR13, -R25.reuse ;  /* 0x0000000d47477c23 */ /* 0x100fe20008000819 */
[--C-:B------:R-:W-:Y:S01]  /*4a70*/  FFMA R83, R83, UR13, -R25.reuse ;  /* 0x0000000d53537c23 */ /* 0x100fe20008000819 */
[--C-:B------:R-:W-:Y:S01]  /*4a80*/  FFMA R79, R79, UR13, -R25.reuse ;  /* 0x0000000d4f4f7c23 */ /* 0x100fe20008000819 */
[--C-:B------:R-:W-:Y:S01]  /*4a90*/  FFMA R86, R86, UR13, -R25.reuse ;  /* 0x0000000d56567c23 */ /* 0x100fe20008000819 */
[----:B------:R-:W-:Y:S01]  /*4aa0*/  FFMA R87, R87, UR13, -R25 ;  /* 0x0000000d57577c23 */ /* 0x000fe20008000819 */
[----:B------:R-:W3:Y:S01]  /*4ab0*/  MUFU.EX2 R77, R77 ;  /* 0x0000004d004d7308 */ /* 0x000ee20000000800 */
[----:B-1----:R-:W-:Y:S01]  /*4ac0*/  @!P6 FMUL R68, R68, R68 ;  /* 0x000000444444e220 */ /* 0x002fe20000400000 */
[----:B------:R-:W-:Y:S01]  /*4ad0*/  FSETP.GEU.AND P6, PT, R30, -126, PT ;  /* 0xc2fc00001e00780b */ /* 0x000fe20003fce000 */
[----:B------:R-:W-:Y:S01]  /*4ae0*/  @!P5 FMUL R27, R27, 0.5 ;  /* 0x3f0000001b1bd820 */ /* 0x000fe20000400000 */
[----:B------:R-:W-:Y:S01]  /*4af0*/  FMUL R81, R81, UR13 ;  /* 0x0000000d51517c20 */ /* 0x000fe20008400000 */
[----:B------:R-:W-:-:S03]  /*4b00*/  F2FP.F16.F32.PACK_AB R24, R9, R24 ;  /* 0x000000180918723e */ /* 0x000fc600000000ff */
[----:B------:R1:W4:Y:S01]  /*4b10*/  MUFU.EX2 R33, R26 ;  /* 0x0000001a00217308 */ /* 0x0003220000000800 */
[----:B--2---:R-:W-:Y:S01]  /*4b20*/  @!P3 FMUL R72, R72, R72 ;  /* 0x000000484848b220 */ /* 0x004fe20000400000 */
[----:B------:R-:W-:-:S05]  /*4b30*/  FSETP.GEU.AND P3, PT, R34, -126, PT ;  /* 0xc2fc00002200780b */ /* 0x000fca0003f6e000 */
[----:B------:R-:W-:Y:S01]  /*4b40*/  @!P6 FMUL R30, R30, 0.5 ;  /* 0x3f0000001e1ee820 */ /* 0x000fe20000400000 */
[----:B------:R2:W5:Y:S01]  /*4b50*/  MUFU.EX2 R80, R27 ;  /* 0x0000001b00507308 */ /* 0x0005620000000800 */
[----:B-1----:R-:W-:Y:S01]  /*4b60*/  FFMA R26, R35, UR13, -R25 ;  /* 0x0000000d231a7c23 */ /* 0x002fe20008000819 */
[----:B---3--:R-:W-:Y:S01]  /*4b70*/  @!P2 FMUL R77, R77, R77 ;  /* 0x0000004d4d4da220 */ /* 0x008fe20000400000 */
[----:B------:R-:W-:-:S04]  /*4b80*/  FSETP.GEU.AND P2, PT, R29, -126, PT ;  /* 0xc2fc00001d00780b */ /* 0x000fc80003f4e000 */
[----:B------:R-:W-:Y:S01]  /*4b90*/  @!P3 FMUL R34, R34, 0.5 ;  /* 0x3f0000002222b820 */ /* 0x000fe20000400000 */
[----:B------:R1:W3:Y:S01]  /*4ba0*/  MUFU.EX2 R31, R30 ;  /* 0x0000001e001f7308 */ /* 0x0002e20000000800 */
[----:B--2---:R-:W-:Y:S01]  /*4bb0*/  FFMA R27, R39, UR13, -R25 ;  /* 0x0000000d271b7c23 */ /* 0x004fe20008000819 */
[----:B----4-:R-:W-:Y:S01]  /*4bc0*/  @!P4 FMUL R33, R33, R33 ;  /* 0x000000212121c220 */ /* 0x010fe20000400000 */
[----:B------:R-:W-:-:S05]  /*4bd0*/  FSETP.GEU.AND P4, PT, R26, -126, PT ;  /* 0xc2fc00001a00780b */ /* 0x000fca0003f8e000 */
[----:B------:R2:W4:Y:S01]  /*4be0*/  MUFU.EX2 R35, R34 ;  /* 0x0000002200237308 */ /* 0x0005220000000800 */
[----:B-----5:R-:W-:Y:S01]  /*4bf0*/  @!P5 FMUL R80, R80, R80 ;  /* 0x000000505050d220 */ /* 0x020fe20000400000 */
[----:B------:R-:W-:Y:S01]  /*4c00*/  FSETP.GEU.AND P5, PT, R38, -126, PT ;  /* 0xc2fc00002600780b */ /* 0x000fe20003fae000 */
[----:B------:R-:W-:Y:S01]  /*4c10*/  @!P2 FMUL R29, R29, 0.5 ;  /* 0x3f0000001d1da820 */ /* 0x000fe20000400000 */
[----:B-1----:R-:W-:-:S04]  /*4c20*/  FFMA R30, R47, UR13, -R25 ;  /* 0x0000000d2f1e7c23 */ /* 0x002fc80008000819 */
[----:B------:R-:W-:Y:S01]  /*4c30*/  @!P4 FMUL R26, R26, 0.5 ;  /* 0x3f0000001a1ac820 */ /* 0x000fe20000400000 */
[----:B---3--:R-:W-:Y:S01]  /*4c40*/  @!P6 FMUL R31, R31, R31 ;  /* 0x0000001f1f1fe220 */ /* 0x008fe20000400000 */
[----:B------:R-:W-:Y:S01]  /*4c50*/  FSETP.GEU.AND P6, PT, R27, -126, PT ;  /* 0xc2fc00001b00780b */ /* 0x000fe20003fce000 */
[----:B------:R1:W3:Y:S01]  /*4c60*/  MUFU.EX2 R84, R29 ;  /* 0x0000001d00547308 */ /* 0x0002e20000000800 */
[----:B--2---:R-:W-:-:S03]  /*4c70*/  FFMA R34, R51, UR13, -R25 ;  /* 0x0000000d33227c23 */ /* 0x004fc60008000819 */
[----:B------:R-:W-:Y:S01]  /*4c80*/  @!P5 FMUL R38, R38, 0.5 ;  /* 0x3f0000002626d820 */ /* 0x000fe20000400000 */
[----:B----4-:R-:W-:-:S03]  /*4c90*/  @!P3 FMUL R35, R35, R35 ;  /* 0x000000232323b220 */ /* 0x010fc60000400000 */
[----:B------:R2:W4:Y:S01]  /*4ca0*/  MUFU.EX2 R110, R26 ;  /* 0x0000001a006e7308 */ /* 0x0005220000000800 */
[----:B-1----:R-:W-:-:S03]  /*4cb0*/  FFMA R29, R43, UR13, -R25 ;  /* 0x0000000d2b1d7c23 */ /* 0x002fc60008000819 */
[----:B------:R-:W-:Y:S02]  /*4cc0*/  @!P6 FMUL R27, R27, 0.5 ;  /* 0x3f0000001b1be820 */ /* 0x000fe40000400000 */
[----:B------:R-:W-:Y:S02]  /*4cd0*/  FSETP.GEU.AND P3, PT, R29, -126, PT ;  /* 0xc2fc00001d00780b */ /* 0x000fe40003f6e000 */
[----:B------:R1:W5:Y:S01]  /*4ce0*/  MUFU.EX2 R112, R27 ;  /* 0x0000001b00707308 */ /* 0x0003620000000800 */
[----:B--2---:R-:W-:Y:S01]  /*4cf0*/  FFMA R26, R46, UR13, -R25 ;  /* 0x0000000d2e1a7c23 */ /* 0x004fe20008000819 */
[----:B---3--:R-:W-:Y:S01]  /*4d00*/  @!P2 FMUL R84, R84, R84 ;  /* 0x000000545454a220 */ /* 0x008fe20000400000 */
[----:B------:R-:W-:-:S05]  /*4d10*/  FSETP.GEU.AND P2, PT, R42, -126, PT ;  /* 0xc2fc00002a00780b */ /* 0x000fca0003f4e000 */
[----:B------:R-:W2:Y:S01]  /*4d20*/  MUFU.EX2 R39, R38 ;  /* 0x0000002600277308 */ /* 0x000ea20000000800 */
[----:B-1----:R-:W-:Y:S01]  /*4d30*/  FFMA R27, R50, UR13, -R25 ;  /* 0x0000000d321b7c23 */ /* 0x002fe20008000819 */
[----:B----4-:R-:W-:Y:S01]  /*4d40*/  @!P4 FMUL R110, R110, R110 ;  /* 0x0000006e6e6ec220 */ /* 0x010fe20000400000 */
[----:B------:R-:W-:Y:S01]  /*4d50*/  @!P3 FMUL R29, R29, 0.5 ;  /* 0x3f0000001d1db820 */ /* 0x000fe20000400000 */
[----:B------:R-:W-:-:S04]  /*4d60*/  FSETP.GEU.AND P4, PT, R26, -126, PT ;  /* 0xc2fc00001a00780b */ /* 0x000fc80003f8e000 */
[----:B------:R1:W3:Y:S01]  /*4d70*/  MUFU.EX2 R46, R29 ;  /* 0x0000001d002e7308 */ /* 0x0002e20000000800 */
[----:B-----5:R-:W-:Y:S01]  /*4d80*/  @!P6 FMUL R112, R112, R112 ;  /* 0x000000707070e220 */ /* 0x020fe20000400000 */
[----:B------:R-:W-:Y:S01]  /*4d90*/  FSETP.GEU.AND P6, PT, R27, -126, PT ;  /* 0xc2fc00001b00780b */ /* 0x000fe20003fce000 */
[----:B------:R-:W-:-:S05]  /*4da0*/  @!P2 FMUL R42, R42, 0.5 ;  /* 0x3f0000002a2aa820 */ /* 0x000fca0000400000 */
[----:B------:R-:W4:Y:S01]  /*4db0*/  MUFU.EX2 R43, R42 ;  /* 0x0000002a002b7308 */ /* 0x000f220000000800 */
[----:B--2---:R-:W-:Y:S01]  /*4dc0*/  @!P5 FMUL R39, R39, R39 ;  /* 0x000000272727d220 */ /* 0x004fe20000400000 */
[----:B------:R-:W-:Y:S01]  /*4dd0*/  FSETP.GEU.AND P5, PT, R30, -126, PT ;  /* 0xc2fc00001e00780b */ /* 0x000fe20003fae000 */
[----:B------:R-:W-:Y:S01]  /*4de0*/  @!P4 FMUL R26, R26, 0.5 ;  /* 0x3f0000001a1ac820 */ /* 0x000fe20000400000 */
[----:B-1----:R-:W-:-:S03]  /*4df0*/  FFMA R29, R54, UR13, -R25 ;  /* 0x0000000d361d7c23 */ /* 0x002fc60008000819 */
[----:B------:R-:W-:Y:S01]  /*4e00*/  @!P6 FMUL R27, R27, 0.5 ;  /* 0x3f0000001b1be820 */ /* 0x000fe20000400000 */
[----:B------:R1:W2:Y:S01]  /*4e10*/  MUFU.EX2 R47, R26 ;  /* 0x0000001a002f7308 */ /* 0x0002a20000000800 */
[----:B---3--:R-:W-:Y:S01]  /*4e20*/  @!P3 FMUL R46, R46, R46 ;  /* 0x0000002e2e2eb220 */ /* 0x008fe20000400000 */
[----:B------:R-:W-:-:S05]  /*4e30*/  FSETP.GEU.AND P3, PT, R29, -126, PT ;  /* 0xc2fc00001d00780b */ /* 0x000fca0003f6e000 */
[----:B------:R-:W-:Y:S01]  /*4e40*/  @!P5 FMUL R30, R30, 0.5 ;  /* 0x3f0000001e1ed820 */ /* 0x000fe20000400000 */
[----:B------:R3:W5:Y:S01]  /*4e50*/  MUFU.EX2 R51, R27 ;  /* 0x0000001b00337308 */ /* 0x0007620000000800 */
[----:B-1----:R-:W-:Y:S01]  /*4e60*/  FFMA R26, R55, UR13, -R25 ;  /* 0x0000000d371a7c23 */ /* 0x002fe20008000819 */
[----:B----4-:R-:W-:Y:S01]  /*4e70*/  @!P2 FMUL R43, R43, R43 ;  /* 0x0000002b2b2ba220 */ /* 0x010fe20000400000 */
[----:B------:R-:W-:-:S04]  /*4e80*/  FSETP.GEU.AND P2, PT, R34, -126, PT ;  /* 0xc2fc00002200780b */ /* 0x000fc80003f4e000 */
[----:B------:R-:W-:Y:S01]  /*4e90*/  @!P3 FMUL R29, R29, 0.5 ;  /* 0x3f0000001d1db820 */ /* 0x000fe20000400000 */
[----:B------:R1:W4:Y:S01]  /*4ea0*/  MUFU.EX2 R50, R30 ;  /* 0x0000001e00327308 */ /* 0x0003220000000800 */
[----:B--2---:R-:W-:Y:S01]  /*4eb0*/  @!P4 FMUL R47, R47, R47 ;  /* 0x0000002f2f2fc220 */ /* 0x004fe20000400000 */
[----:B------:R-:W-:Y:S01]  /*4ec0*/  FSETP.GEU.AND P4, PT, R26, -126, PT ;  /* 0xc2fc00001a00780b */ /* 0x000fe20003f8e000 */
[----:B---3--:R-:W-:-:S05]  /*4ed0*/  FFMA R27, R62, UR13, -R25 ;  /* 0x0000000d3e1b7c23 */ /* 0x008fca0008000819 */
[----:B------:R2:W3:Y:S01]  /*4ee0*/  MUFU.EX2 R55, R29 ;  /* 0x0000001d00377308 */ /* 0x0004e20000000800 */
[----:B-1----:R-:W-:Y:S01]  /*4ef0*/  FFMA R30, R58, UR13, -R25 ;  /* 0x0000000d3a1e7c23 */ /* 0x002fe20008000819 */
[----:B-----5:R-:W-:Y:S01]  /*4f00*/  @!P6 FMUL R51, R51, R51 ;  /* 0x000000333333e220 */ /* 0x020fe20000400000 */
[----:B------:R-:W-:Y:S01]  /*4f10*/  FSETP.GEU.AND P6, PT, R59, -126, PT ;  /* 0xc2fc00003b00780b */ /* 0x000fe20003fce000 */
[----:B------:R-:W-:-:S03]  /*4f20*/  @!P2 FMUL R34, R34, 0.5 ;  /* 0x3f0000002222a820 */ /* 0x000fc60000400000 */
[----:B------:R-:W-:Y:S01]  /*4f30*/  @!P4 FMUL R26, R26, 0.5 ;  /* 0x3f0000001a1ac820 */ /* 0x000fe20000400000 */
[----:B------:R1:W5:Y:S01]  /*4f40*/  MUFU.EX2 R54, R34 ;  /* 0x0000002200367308 */ /* 0x0003620000000800 */
[----:B----4-:R-:W-:Y:S01]  /*4f50*/  @!P5 FMUL R50, R50, R50 ;  /* 0x000000323232d220 */ /* 0x010fe20000400000 */
[----:B------:R-:W-:Y:S01]  /*4f60*/  FSETP.GEU.AND P5, PT, R30, -126, PT ;  /* 0xc2fc00001e00780b */ /* 0x000fe20003fae000 */
[----:B--2---:R-:W-:-:S05]  /*4f70*/  FFMA R29, R70, UR13, -R25 ;  /* 0x0000000d461d7c23 */ /* 0x004fca0008000819 */
[----:B------:R-:W-:Y:S01]  /*4f80*/  @!P6 FMUL R59, R59, 0.5 ;  /* 0x3f0000003b3be820 */ /* 0x000fe20000400000 */
[----:B------:R2:W4:Y:S01]  /*4f90*/  MUFU.EX2 R58, R26 ;  /* 0x0000001a003a7308 */ /* 0x0005220000000800 */
[----:B---3--:R-:W-:Y:S01]  /*4fa0*/  @!P3 FMUL R55, R55, R55 ;  /* 0x000000373737b220 */ /* 0x008fe20000400000 */
[----:B------:R-:W-:Y:S01]  /*4fb0*/  FSETP.GEU.AND P3, PT, R63, -126, PT ;  /* 0xc2fc00003f00780b */ /* 0x000fe20003f6e000 */
[----:B-1----:R-:W-:-:S03]  /*4fc0*/  FADD R34, R41, R68 ;  /* 0x0000004429227221 */ /* 0x002fc60000000000 */
[----:B------:R-:W-:Y:S02]  /*4fd0*/  @!P5 FMUL R30, R30, 0.5 ;  /* 0x3f0000001e1ed820 */ /* 0x000fe40000400000 */
[----:B------:R-:W1:Y:S01]  /*4fe0*/  MUFU.EX2 R59, R59 ;  /* 0x0000003b003b7308 */ /* 0x000e620000000800 */
[----:B--2---:R-:W-:Y:S01]  /*4ff0*/  FFMA R26, R66, UR13, -R25 ;  /* 0x0000000d421a7c23 */ /* 0x004fe20008000819 */
[----:B-----5:R-:W-:Y:S01]  /*5000*/  @!P2 FMUL R54, R54, R54 ;  /* 0x000000363636a220 */ /* 0x020fe20000400000 */
[----:B------:R-:W-:-:S04]  /*5010*/  FSETP.GEU.AND P2, PT, R27, -126, PT ;  /* 0xc2fc00001b00780b */ /* 0x000fc80003f4e000 */
[----:B------:R-:W-:Y:S01]  /*5020*/  @!P3 FMUL R63, R63, 0.5 ;  /* 0x3f0000003f3fb820 */ /* 0x000fe20000400000 */
[----:B------:R2:W3:Y:S01]  /*5030*/  MUFU.EX2 R62, R30 ;  /* 0x0000001e003e7308 */ /* 0x0004e20000000800 */
[----:B----4-:R-:W-:Y:S01]  /*5040*/  @!P4 FMUL R58, R58, R58 ;  /* 0x0000003a3a3ac220 */ /* 0x010fe20000400000 */
[----:B------:R-:W-:-:S06]  /*5050*/  FSETP.GEU.AND P4, PT, R26, -126, PT ;  /* 0xc2fc00001a00780b */ /* 0x000fcc0003f8e000 */
[----:B------:R-:W4:Y:S01]  /*5060*/  MUFU.EX2 R63, R63 ;  /* 0x0000003f003f7308 */ /* 0x000f220000000800 */
[----:B-1----:R-:W-:Y:S01]  /*5070*/  @!P6 FMUL R59, R59, R59 ;  /* 0x0000003b3b3be220 */ /* 0x002fe20000400000 */
[----:B------:R-:W-:Y:S01]  /*5080*/  FSETP.GEU.AND P6, PT, R29, -126, PT ;  /* 0xc2fc00001d00780b */ /* 0x000fe20003fce000 */
[----:B------:R-:W-:Y:S01]  /*5090*/  @!P2 FMUL R27, R27, 0.5 ;  /* 0x3f0000001b1ba820 */ /* 0x000fe20000400000 */
[----:B--2---:R-:W-:-:S03]  /*50a0*/  FFMA R30, R78, UR13, -R25 ;  /* 0x0000000d4e1e7c23 */ /* 0x004fc60008000819 */
        /* <DEDUP_REMOVED lines=8> */
[----:B------:R-:W-:-:S03]  /*5130*/  FADD R25, R13, R52 ;  /* 0x000000340d197221 */ /* 0x000fc60000000000 */
[----:B------:R-:W-:Y:S01]  /*5140*/  FSETP.GEU.AND P3, PT, R27, -126, PT ;  /* 0xc2fc00001b00780b */ /* 0x000fe20003f6e000 */
[----:B------:R-:W-:Y:S01]  /*5150*/  @!P5 FMUL R67, R67, 0.5 ;  /* 0x3f0000004343d820 */ /* 0x000fe20000400000 */
[----:B------:R-:W1:Y:S01]  /*5160*/  MUFU.EX2 R74, R29 ;  /* 0x0000001d004a7308 */ /* 0x000e620000000800 */
[----:B--2---:R-:W-:Y:S01]  /*5170*/  @!P2 FMUL R66, R66, R66 ;  /* 0x000000424242a220 */ /* 0x004fe20000400000 */
[----:B------:R-:W-:Y:S01]  /*5180*/  FSETP.GEU.AND P2, PT, R71, -126, PT ;  /* 0xc2fc00004700780b */ /* 0x000fe20003f4e000 */
[----:B---3--:R-:W-:Y:S01]  /*5190*/  FADD R26, R32, R65 ;  /* 0x00000041201a7221 */ /* 0x008fe20000000000 */
[----:B------:R-:W-:Y:S01]  /*51a0*/  FADD R34, R25, R34 ;  /* 0x0000002219227221 */ /* 0x000fe20000000000 */
[----:B------:R-:W-:-:S03]  /*51b0*/  F2FP.F16.F32.PACK_AB R32, R21, R32 ;  /* 0x000000201520723e */ /* 0x000fc600000000ff */
[----:B------:R-:W2:Y:S01]  /*51c0*/  MUFU.EX2 R67, R67 ;  /* 0x0000004300437308 */ /* 0x000ea20000000800 */
[----:B-----5:R-:W-:Y:S01]  /*51d0*/  @!P4 FMUL R70, R70, R70 ;  /* 0x000000464646c220 */ /* 0x020fe20000400000 */
[----:B------:R-:W-:Y:S01]  /*51e0*/  FSETP.GEU.AND P4, PT, R75, -126, PT ;  /* 0xc2fc00004b00780b */ /* 0x000fe20003f8e000 */
[----:B------:R-:W-:Y:S02]  /*51f0*/  @!P3 FMUL R27, R27, 0.5 ;  /* 0x3f0000001b1bb820 */ /* 0x000fe40000400000 */
[----:B------:R-:W-:Y:S02]  /*5200*/  FADD R85, R35, R70 ;  /* 0x0000004623557221 */ /* 0x000fe40000000000 */
        /* <DEDUP_REMOVED lines=8> */
[----:B---3--:R-:W-:Y:S01]  /*5290*/  FADD R27, R3, R26 ;  /* 0x0000001a031b7221 */ /* 0x008fe20000000000 */
[----:B------:R-:W-:Y:S01]  /*52a0*/  FADD R3, R9, R44 ;  /* 0x0000002c09037221 */ /* 0x000fe20000000000 */
[----:B------:R-:W-:Y:S02]  /*52b0*/  FADD R26, R21, R60 ;  /* 0x0000003c151a7221 */ /* 0x000fe40000000000 */
[----:B------:R-:W-:Y:S01]  /*52c0*/  @!P6 FMUL R82, R82, 0.5 ;  /* 0x3f0000005252e820 */ /* 0x000fe20000400000 */
[----:B------:R-:W2:Y:S01]  /*52d0*/  MUFU.EX2 R75, R75 ;  /* 0x0000004b004b7308 */ /* 0x000ea20000000800 */
[----:B----4-:R-:W-:Y:S01]  /*52e0*/  @!P3 FMUL R78, R78, R78 ;  /* 0x0000004e4e4eb220 */ /* 0x010fe20000400000 */
[----:B------:R-:W-:Y:S01]  /*52f0*/  FSETP.GEU.AND P3, PT, R83, -126, PT ;  /* 0xc2fc00005300780b */ /* 0x000fe20003f6e000 */
[----:B------:R-:W-:Y:S01]  /*5300*/  FADD R29, R3, R26 ;  /* 0x0000001a031d7221 */ /* 0x000fe20000000000 */
[----:B------:R-:W-:Y:S01]  /*5310*/  FADD R3, R6, R53 ;  /* 0x0000003506037221 */ /* 0x000fe20000000000 */
[----:B------:R-:W-:Y:S01]  /*5320*/  FADD R26, R12, R69 ;  /* 0x000000450c1a7221 */ /* 0x000fe20000000000 */
[----:B------:R-:W-:Y:S01]  /*5330*/  FADD R114, R43, R78 ;  /* 0x0000004e2b727221 */ /* 0x000fe20000000000 */
[----:B------:R-:W-:Y:S01]  /*5340*/  @!P5 FMUL R30, R30, 0.5 ;  /* 0x3f0000001e1ed820 */ /* 0x000fe20000400000 */
[----:B------:R-:W3:Y:S01]  /*5350*/  MUFU.EX2 R82, R82 ;  /* 0x0000005200527308 */ /* 0x000ee20000000800 */
[----:B-1----:R-:W-:Y:S01]  /*5360*/  @!P2 FMUL R71, R71, R71 ;  /* 0x000000474747a220 */ /* 0x002fe20000400000 */
[----:B------:R-:W-:Y:S01]  /*5370*/  FSETP.GEU.AND P2, PT, R81, -126, PT ;  /* 0xc2fc00005100780b */ /* 0x000fe20003f4e000 */
[----:B------:R-:W-:Y:S01]  /*5380*/  FADD R25, R3, R26 ;  /* 0x0000001a03197221 */ /* 0x000fe20000000000 */
[----:B------:R-:W-:Y:S01]  /*5390*/  FADD R3, R11, R48 ;  /* 0x000000300b037221 */ /* 0x000fe20000000000 */
[----:B------:R-:W-:Y:S01]  /*53a0*/  FADD R26, R37, R64 ;  /* 0x00000040251a7221 */ /* 0x000fe20000000000 */
[----:B------:R-:W-:Y:S01]  /*53b0*/  FADD R29, R29, R34 ;  /* 0x000000221d1d7221 */ /* 0x000fe20000000000 */
[----:B------:R-:W-:Y:S01]  /*53c0*/  @!P3 FMUL R83, R83, 0.5 ;  /* 0x3f0000005353b820 */ /* 0x000fe20000400000 */
[----:B------:R1:W4:Y:S01]  /*53d0*/  MUFU.EX2 R76, R30 ;  /* 0x0000001e004c7308 */ /* 0x0003220000000800 */
[----:B--2---:R-:W-:Y:S01]  /*53e0*/  @!P4 FMUL R75, R75, R75 ;  /* 0x0000004b4b4bc220 */ /* 0x004fe20000400000 */
[----:B------:R-:W-:Y:S01]  /*53f0*/  FSETP.GEU.AND P4, PT, R79, -126, PT ;  /* 0xc2fc00004f00780b */ /* 0x000fe20003f8e000 */
[----:B------:R-:W-:Y:S01]  /*5400*/  FADD R26, R3, R26 ;  /* 0x0000001a031a7221 */ /* 0x000fe20000000000 */
[----:B------:R-:W-:Y:S01]  /*5410*/  FADD R3, R33, R62 ;  /* 0x0000003e21037221 */ /* 0x000fe20000000000 */
[----:B------:R-:W-:Y:S01]  /*5420*/  FADD R109, R46, R75 ;  /* 0x0000004b2e6d7221 */ /* 0x000fe20000000000 */
[----:B------:R-:W-:Y:S01]  /*5430*/  F2FP.F16.F32.PACK_AB R34, R37, R12 ;  /* 0x0000000c2522723e */ /* 0x000fe200000000ff */
[----:B------:R-:W-:Y:S01]  /*5440*/  @!P2 FMUL R81, R81, 0.5 ;  /* 0x3f0000005151a820 */ /* 0x000fe20000400000 */
[----:B------:R-:W2:Y:S01]  /*5450*/  MUFU.EX2 R83, R83 ;  /* 0x0000005300537308 */ /* 0x000ea20000000800 */
[----:B---3--:R-:W-:Y:S01]  /*5460*/  @!P6 FMUL R82, R82, R82 ;  /* 0x000000525252e220 */ /* 0x008fe20000400000 */
[----:B------:R-:W-:Y:S01]  /*5470*/  FSETP.GEU.AND P6, PT, R87, -126, PT ;  /* 0xc2fc00005700780b */ /* 0x000fe20003fce000 */
[----:B-1----:R-:W-:Y:S01]  /*5480*/  FADD R30, R36, R73 ;  /* 0x00000049241e7221 */ /* 0x002fe20000000000 */
[----:B------:R-:W-:Y:S01]  /*5490*/  FADD R113, R3, R114 ;  /* 0x0000007203717221 */ /* 0x000fe20000000000 */
[----:B------:R-:W-:Y:S01]  /*54a0*/  FADD R116, R51, R82 ;  /* 0x0000005233747221 */ /* 0x000fe20000000000 */
[----:B------:R-:W-:Y:S01]  /*54b0*/  FADD R3, R31, R66 ;  /* 0x000000421f037221 */ /* 0x000fe20000000000 */
[----:B------:R-:W-:Y:S01]  /*54c0*/  @!P4 FMUL R79, R79, 0.5 ;  /* 0x3f0000004f4fc820 */ /* 0x000fe20000400000 */
[----:B------:R-:W-:Y:S01]  /*54d0*/  FADD R38, R7, R30 ;  /* 0x0000001e07267221 */ /* 0x000fe20000000000 */
[----:B----4-:R-:W-:Y:S01]  /*54e0*/  @!P5 FMUL R76, R76, R76 ;  /* 0x0000004c4c4cd220 */ /* 0x010fe20000400000 */
[----:B------:R-:W-:Y:S01]  /*54f0*/  FSETP.GEU.AND P5, PT, R86, -126, PT ;  /* 0xc2fc00005600780b */ /* 0x000fe20003fae000 */
[----:B------:R-:W-:Y:S01]  /*5500*/  FADD R7, R8, R61 ;  /* 0x0000003d08077221 */ /* 0x000fe20000000000 */
[----:B------:R-:W-:Y:S01]  /*5510*/  FADD R30, R40, R77 ;  /* 0x0000004d281e7221 */ /* 0x000fe20000000000 */
[----:B------:R-:W1:Y:S01]  /*5520*/  MUFU.EX2 R79, R79 ;  /* 0x0000004f004f7308 */ /* 0x000e620000000800 */
[----:B------:R-:W-:Y:S01]  /*5530*/  FADD R118, R85, R116 ;  /* 0x0000007455767221 */ /* 0x000fe20000000000 */
[----:B------:R-:W-:Y:S01]  /*5540*/  @!P6 FMUL R87, R87, 0.5 ;  /* 0x3f0000005757e820 */ /* 0x000fe20000400000 */
[----:B------:R-:W-:Y:S01]  /*5550*/  FADD R42, R7, R30 ;  /* 0x0000001e072a7221 */ /* 0x000fe20000000000 */
[----:B--2---:R-:W-:Y:S01]  /*5560*/  @!P3 FMUL R83, R83, R83 ;  /* 0x000000535353b220 */ /* 0x004fe20000400000 */
[----:B------:R-:W-:Y:S01]  /*5570*/  FSETP.GEU.AND P3, PT, R10, -126, PT ;  /* 0xc2fc00000a00780b */ /* 0x000fe20003f6e000 */
[----:B------:R-:W-:Y:S01]  /*5580*/  FADD R7, R15, R56 ;  /* 0x000000380f077221 */ /* 0x000fe20000000000 */
[----:B------:R-:W-:Y:S01]  /*5590*/  FADD R30, R45, R72 ;  /* 0x000000482d1e7221 */ /* 0x000fe20000000000 */
[----:B------:R-:W2:Y:S01]  /*55a0*/  MUFU.EX2 R87, R87 ;  /* 0x0000005700577308 */ /* 0x000ea20000000800 */
[----:B------:R-:W-:Y:S01]  /*55b0*/  FADD R114, R47, R76 ;  /* 0x0000004c2f727221 */ /* 0x000fe20000000000 */
[----:B------:R-:W-:Y:S01]  /*55c0*/  @!P5 FMUL R86, R86, 0.5 ;  /* 0x3f0000005656d820 */ /* 0x000fe20000400000 */
[----:B------:R-:W-:Y:S01]  /*55d0*/  FADD R7, R7, R30 ;  /* 0x0000001e07077221 */ /* 0x000fe20000000000 */
[----:B------:R-:W-:Y:S01]  /*55e0*/  FADD R30, R80, R59 ;  /* 0x0000003b501e7221 */ /* 0x000fe20000000000 */
[----:B------:R-:W-:Y:S01]  /*55f0*/  FADD R85, R54, R83 ;  /* 0x0000005336557221 */ /* 0x000fe20000000000 */
[----:B------:R-:W-:Y:S01]  /*5600*/  FADD R117, R3, R114 ;  /* 0x0000007203757221 */ /* 0x000fe20000000000 */
[----:B------:R-:W-:Y:S01]  /*5610*/  FADD R27, R27, R38 ;  /* 0x000000261b1b7221 */ /* 0x000fe20000000000 */
[----:B------:R-:W3:Y:S01]  /*5620*/  MUFU.EX2 R86, R86 ;  /* 0x0000005600567308 */ /* 0x000ee20000000800 */
[----:B------:R-:W-:Y:S01]  /*5630*/  FADD R115, R30, R109 ;  /* 0x0000006d1e737221 */ /* 0x000fe20000000000 */
[----:B------:R-:W-:Y:S01]  /*5640*/  @!P3 FMUL R10, R10, 0.5 ;  /* 0x3f0000000a0ab820 */ /* 0x000fe20000400000 */
[----:B------:R-:W-:Y:S01]  /*5650*/  FADD R30, R110, R67 ;  /* 0x000000436e1e7221 */ /* 0x000fe20000000000 */
[----:B-1----:R-:W-:Y:S01]  /*5660*/  @!P4 FMUL R79, R79, R79 ;  /* 0x0000004f4f4fc220 */ /* 0x002fe20000400000 */
[----:B------:R-:W-:Y:S01]  /*5670*/  FADD R109, R112, R71 ;  /* 0x00000047706d7221 */ /* 0x000fe20000000000 */
[----:B------:R-:W-:Y:S01]  /*5680*/  FADD R42, R25, R42 ;  /* 0x0000002a192a7221 */ /* 0x000fe20000000000 */
[----:B------:R-:W-:Y:S01]  /*5690*/  FADD R120, R30, R85 ;  /* 0x000000551e787221 */ /* 0x000fe20000000000 */
[----:B------:R-:W1:Y:S01]  /*56a0*/  MUFU.EX2 R3, R10 ;  /* 0x0000000a00037308 */ /* 0x000e620000000800 */
[----:B--2---:R-:W-:Y:S01]  /*56b0*/  @!P6 FMUL R87, R87, R87 ;  /* 0x000000575757e220 */ /* 0x004fe20000400000 */
[----:B------:R-:W-:Y:S01]  /*56c0*/  FADD R85, R39, R74 ;  /* 0x0000004a27557221 */ /* 0x000fe20000000000 */
[----:B------:R-:W-:Y:S01]  /*56d0*/  FADD R30, R84, R63 ;  /* 0x0000003f541e7221 */ /* 0x000fe20000000000 */
[----:B------:R-:W-:Y:S01]  /*56e0*/  FADD R111, R50, R79 ;  /* 0x0000004f326f7221 */ /* 0x000fe20000000000 */
[----:B------:R-:W-:Y:S01]  /*56f0*/  FADD R116, R58, R87 ;  /* 0x000000573a747221 */ /* 0x000fe20000000000 */
[----:B------:R-:W-:Y:S01]  /*5700*/  FADD R26, R26, R7 ;  /* 0x000000071a1a7221 */ /* 0x000fe20000000000 */
[----:B------:R-:W-:Y:S01]  /*5710*/  FADD R113, R113, R118 ;  /* 0x0000007671717221 */ /* 0x000fe20000000000 */
[----:B------:R-:W2:Y:S01]  /*5720*/  MUFU.EX2 R81, R81 ;  /* 0x0000005100517308 */ /* 0x000ea20000000800 */
[----:B---3--:R-:W-:Y:S01]  /*5730*/  @!P5 FMUL R86, R86, R86 ;  /* 0x000000565656d220 */ /* 0x008fe20000400000 */
[----:B------:R-:W-:Y:S01]  /*5740*/  FADD R30, R30, R111 ;  /* 0x0000006f1e1e7221 */ /* 0x000fe20000000000 */
[----:B------:R-:W-:Y:S01]  /*5750*/  FADD R109, R109, R116 ;  /* 0x000000746d6d7221 */ /* 0x000fe20000000000 */
[----:B------:R-:W-:Y:S01]  /*5760*/  FADD R115, R115, R120 ;  /* 0x0000007873737221 */ /* 0x000fe20000000000 */
[----:B------:R-:W-:Y:S01]  /*5770*/  FADD R114, R55, R86 ;  /* 0x0000005637727221 */ /* 0x000fe20000000000 */
[----:B------:R-:W-:Y:S01]  /*5780*/  FADD R26, R29, R26 ;  /* 0x0000001a1d1a7221 */ /* 0x000fe20000000000 */
[----:B------:R-:W-:Y:S01]  /*5790*/  FADD R30, R30, R109 ;  /* 0x0000006d1e1e7221 */ /* 0x000fe20000000000 */
[----:B------:R-:W-:Y:S01]  /*57a0*/  FADD R27, R27, R42 ;  /* 0x0000002a1b1b7221 */ /* 0x000fe20000000000 */
[----:B------:R-:W-:Y:S01]  /*57b0*/  FADD R114, R85, R114 ;  /* 0x0000007255727221 */ /* 0x000fe20000000000 */
[----:B------:R-:W-:Y:S01]  /*57c0*/  SHF.L.U32 R7, R107, 0x1f, RZ ;  /* 0x0000001f6b077819 */ /* 0x000fe200000006ff */
[----:B------:R-:W-:Y:S01]  /*57d0*/  FADD R30, R115, R30 ;  /* 0x0000001e731e7221 */ /* 0x000fe20000000000 */
[----:B------:R-:W-:Y:S01]  /*57e0*/  FADD R26, R27, R26 ;  /* 0x0000001a1b1a7221 */ /* 0x000fe20000000000 */
[----:B------:R-:W-:Y:S01]  /*57f0*/  FADD R114, R117, R114 ;  /* 0x0000007275727221 */ /* 0x000fe20000000000 */
[----:B-1----:R-:W-:Y:S01]  /*5800*/  @!P3 FMUL R3, R3, R3 ;  /* 0x000000030303b220 */ /* 0x002fe20000400000 */
[----:B------:R-:W-:-:S02]  /*5810*/  F2FP.F16.F32.PACK_AB R38, R45, R40 ;  /* 0x000000282d26723e */ /* 0x000fc400000000ff */
[----:B------:R-:W-:Y:S01]  /*5820*/  FADD R113, R113, R114 ;  /* 0x0000007271717221 */ /* 0x000fe20000000000 */
[----:B--2---:R-:W-:Y:S01]  /*5830*/  @!P2 FMUL R81, R81, R81 ;  /* 0x000000515151a220 */ /* 0x004fe20000400000 */
[----:B------:R1:W2:Y:S01]  /*5840*/  SYNCS.PHASECHK.TRANS64.TRYWAIT P2, [UR6+0xe400], R7 ;  /* 0x00e40007ff0075a7 */ /* 0x0002a20008040146 */
[----:B------:R-:W-:Y:S01]  /*5850*/  F2FP.F16.F32.PACK_AB R25, R80, R33 ;  /* 0x000000215019723e */ /* 0x000fe200000000ff */
[----:B------:R-:W-:Y:S01]  /*5860*/  FADD R30, R113, R30 ;  /* 0x0000001e711e7221 */ /* 0x000fe20000000000 */
[----:B------:R-:W-:Y:S01]  /*5870*/  F2FP.F16.F32.PACK_AB R27, R84, R31 ;  /* 0x0000001f541b723e */ /* 0x000fe200000000ff */
[----:B------:R-:W-:Y:S01]  /*5880*/  FFMA R14, R3, R14, R26 ;  /* 0x0000000e030e7223 */ /* 0x000fe2000000001a */
[----:B------:R-:W-:Y:S01]  /*5890*/  F2FP.F16.F32.PACK_AB R29, R110, R35 ;  /* 0x000000236e1d723e */ /* 0x000fe200000000ff */
[----:B------:R-:W-:Y:S01]  /*58a0*/  FFMA R20, R81, R20, R30 ;  /* 0x0000001451147223 */ /* 0x000fe2000000001e */
[----:B------:R-:W-:Y:S01]  /*58b0*/  F2FP.F16.F32.PACK_AB R40, R44, R49 ;  /* 0x000000312c28723e */ /* 0x000fe200000000ff */
[----:B------:R-:W-:Y:S01]  /*58c0*/  FMUL R88, R88, R3 ;  /* 0x0000000358587220 */ /* 0x000fe20000400000 */
[----:B------:R-:W-:Y:S01]  /*58d0*/  F2FP.F16.F32.PACK_AB R31, R112, R39 ;  /* 0x00000027701f723e */ /* 0x000fe200000000ff */
[----:B------:R-:W-:Y:S01]  /*58e0*/  FMUL R89, R89, R3 ;  /* 0x0000000359597220 */ /* 0x000fe20000400000 */
[----:B------:R-:W-:Y:S01]  /*58f0*/  F2FP.F16.F32.PACK_AB R33, R46, R43 ;  /* 0x0000002b2e21723e */ /* 0x000fe200000000ff */
[----:B------:R-:W-:Y:S01]  /*5900*/  FMUL R92, R92, R3 ;  /* 0x000000035c5c7220 */ /* 0x000fe20000400000 */
[----:B------:R-:W-:Y:S01]  /*5910*/  F2FP.F16.F32.PACK_AB R35, R50, R47 ;  /* 0x0000002f3223723e */ /* 0x000fe200000000ff */
[-C--:B------:R-:W-:Y:S01]  /*5920*/  FMUL R93, R93, R3.reuse ;  /* 0x000000035d5d7220 */ /* 0x080fe20000400000 */
[----:B------:R-:W-:Y:S01]  /*5930*/  F2FP.F16.F32.PACK_AB R36, R41, R36 ;  /* 0x000000242924723e */ /* 0x000fe200000000ff */
[----:B------:R-:W-:Y:S01]  /*5940*/  FMUL R96, R96, R3 ;  /* 0x0000000360607220 */ /* 0x000fe20000400000 */
        /* <DEDUP_REMOVED lines=8> */
[-C--:B------:R-:W-:Y:S01]  /*59d0*/  FMUL R91, R91, R81.reuse ;  /* 0x000000515b5b7220 */ /* 0x080fe20000400000 */
[-C--:B------:R-:W-:Y:S01]  /*59e0*/  FMUL R94, R94, R81.reuse ;  /* 0x000000515e5e7220 */ /* 0x080fe20000400000 */
[-C--:B------:R-:W-:Y:S01]  /*59f0*/  FMUL R95, R95, R81.reuse ;  /* 0x000000515f5f7220 */ /* 0x080fe20000400000 */
[-C--:B------:R-:W-:Y:S01]  /*5a00*/  FMUL R98, R98, R81.reuse ;  /* 0x0000005162627220 */ /* 0x080fe20000400000 */
[-C--:B------:R-:W-:Y:S01]  /*5a10*/  FMUL R99, R99, R81.reuse ;  /* 0x0000005163637220 */ /* 0x080fe20000400000 */
[-C--:B------:R-:W-:Y:S01]  /*5a20*/  FMUL R102, R102, R81.reuse ;  /* 0x0000005166667220 */ /* 0x080fe20000400000 */
[----:B------:R-:W-:Y:S01]  /*5a30*/  FMUL R103, R103, R81 ;  /* 0x0000005167677220 */ /* 0x000fe20000400000 */
        /* <DEDUP_REMOVED lines=13> */
[----:B------:R-:W-:Y:S01]  /*5b10*/  F2FP.F16.F32.PACK_AB R54, R72, R77 ;  /* 0x0000004d4836723e */ /* 0x000fe200000000ff */
[----:B-12---:R-:W-:Y:S06]  /*5b20*/  @!P0 BRA `(.L_x_29) ;  /* 0x0000000000048947 */ /* 0x006fec0003800000 */
[----:B------:R-:W-:Y:S01]  /*5b30*/  BPT.TRAP 0x1 ;  /* 0x000000040000795c */ /* 0x000fe20000300000 */
.L_x_29:
[----:B------:R-:W-:Y:S05]  /*5b40*/  @P2 BRA `(.L_x_30) ;  /* 0x0000000000082947 */ /* 0x000fea0003800000 */
[----:B------:R-:W1:Y:S02]  /*5b50*/  SYNCS.PHASECHK.TRANS64.TRYWAIT P2, [UR6+0xe400], R7 ;  /* 0x00e40007ff0075a7 */ /* 0x000e640008040146 */
[----:B-1----:R-:W-:Y:S05]  /*5b60*/  @!P2 BRA `(.L_x_31) ;  /* 0x0000002c00a0a947 */ /* 0x002fea0003800000 */
.L_x_30:
[----:B------:R-:W-:Y:S01]  /*5b70*/  ULEA UR11, UR10, UR50, 0x9 ;  /* 0x000000320a0b7291 */ /* 0x000fe2000f8e483f */
[----:B------:R-:W-:Y:S01]  /*5b80*/  WARPGROUP.ARRIVE ;  /* 0x00000000000079c5 */ /* 0x000fe20000000000 */
[----:B------:R-:W-:Y:S01]  /*5b90*/  UMOV UR7, 0x80000020 ;  /* 0x8000002000077882 */ /* 0x000fe20000000000 */
[----:B------:R-:W-:-:S04]  /*5ba0*/  F2FP.F16.F32.PACK_AB R55, R87, R86 ;  /* 0x000000565737723e */ /* 0x000fc800000000ff */
[----:B------:R-:W-:Y:S02]  /*5bb0*/  UMOV UR6, UR11 ;  /* 0x0000000b00067c82 */ /* 0x000fe40008000000 */
        /* <DEDUP_REMOVED lines=39> */
.L_x_32:
[----:B------:R-:W-:-:S04]  /*5e30*/  ULEA UR6, UR12, UR47, 0x3 ;  /* 0x0000002f0c067291 */ /* 0x000fc8000f8e183f */
[----:B------:R-:W-:-:S04]  /*5e40*/  UIADD3 UR6, UR6, 0xe428, URZ ;  /* 0x0000e42806067890 */ /* 0x000fc8000fffe03f */
[----:B------:R-:W-:-:S09]  /*5e50*/  UPRMT UR6, URZ, 0x654, UR6 ;  /* 0x000006543f067896 */ /* 0x000fd20008000006 */
[----:B------:R-:W-:Y:S01]  /*5e60*/  SYNCS.ARRIVE.TRANS64.RED.A1T0 RZ, [UR6], RZ ;  /* 0x000000ffffff79a7 */ /* 0x000fe20008100406 */
[----:B------:R-:W-:Y:S05]  /*5e70*/  @P1 BRA `(.L_x_33) ;  /* 0x0000000000041947 */ /* 0x000fea0003800000 */
[----:B------:R-:W-:Y:S01]  /*5e80*/  BPT.TRAP 0x1 ;  /* 0x000000040000795c */ /* 0x000fe20000300000 */
.L_x_33:
[----:B------:R-:W-:-:S04]  /*5e90*/  UIADD3 UR12, UR12, 0x1, URZ ;  /* 0x000000010c0c7890 */ /* 0x000fc8000fffe03f */
[----:B------:R-:W-:-:S04]  /*5ea0*/  UISETP.NE.AND UP0, UPT, UR12, 0x5, UPT ;  /* 0x000000050c00788c */ /* 0x000fc8000bf05270 */
[----:B------:R-:W-:Y:S01]  /*5eb0*/  USEL UR12, UR12, URZ, UP0 ;  /* 0x0000003f0c0c7287 */ /* 0x000fe20008000000 */
[----:B------:R-:W-:Y:S11]  /*5ec0*/  @!P0 BRA `(.L_x_34) ;  /* 0x0000000000048947 */ /* 0x000ff60003800000 */
[----:B------:R-:W-:Y:S01]  /*5ed0*/  BPT.TRAP 0x1 ;  /* 0x000000040000795c */ /* 0x000fe20000300000 */
.L_x_34:
[----:B------:R-:W-:-:S04]  /*5ee0*/  ULEA UR6, UR12, UR47, 0x3 ;  /* 0x0000002f0c067291 */ /* 0x000fc8000f8e183f */
[----:B------:R-:W-:-:S04]  /*5ef0*/  UIADD3 UR6, UR6, 0xe428, URZ ;  /* 0x0000e42806067890 */ /* 0x000fc8000fffe03f */
[----:B------:R-:W-:-:S09]  /*5f00*/  UPRMT UR6, URZ, 0x654, UR6 ;  /* 0x000006543f067896 */ /* 0x000fd20008000006 */
[----:B------:R-:W-:Y:S01]  /*5f10*/  SYNCS.ARRIVE.TRANS64.RED.A1T0 RZ, [UR6], RZ ;  /* 0x000000ffffff79a7 */ /* 0x000fe20008100406 */
[----:B------:R-:W-:Y:S05]  /*5f20*/  @P1 BRA `(.L_x_35) ;  /* 0x0000000000041947 */ /* 0x000fea0003800000 */
[----:B------:R-:W-:Y:S01]  /*5f30*/  BPT.TRAP 0x1 ;  /* 0x000000040000795c */ /* 0x000fe20000300000 */
.L_x_35:
[----:B------:R-:W-:Y:S01]  /*5f40*/  UIADD3 UR10, UR10, 0x1, URZ ;  /* 0x000000010a0a7890 */ /* 0x000fe2000fffe03f */
[C---:B------:R-:W-:Y:S01]  /*5f50*/  ISETP.GT.AND P2, PT, R0.reuse, 0x2, PT ;  /* 0x000000020000780c */ /* 0x040fe20003f44270 */
[----:B------:R-:W-:Y:S01]  /*5f60*/  UIADD3 UR12, UR12, 0x1, URZ ;  /* 0x000000010c0c7890 */ /* 0x000fe2000fffe03f */
[----:B------:R-:W-:Y:S01]  /*5f70*/  VIADD R0, R0, 0xffffffff ;  /* 0xffffffff00007836 */ /* 0x000fe20000000000 */
[----:B------:R-:W-:Y:S01]  /*5f80*/  UISETP.NE.AND UP1, UPT, UR10, 0x5, UPT ;  /* 0x000000050a00788c */ /* 0x000fe2000bf25270 */
[----:B-1----:R-:W-:Y:S01]  /*5f90*/  MOV R7, R4 ;  /* 0x0000000400077202 */ /* 0x002fe20000000f00 */
[----:B------:R-:W-:Y:S01]  /*5fa0*/  UISETP.NE.AND UP0, UPT, UR12, 0x5, UPT ;  /* 0x000000050c00788c */ /* 0x000fe2000bf05270 */
[----:B------:R-:W-:Y:S01]  /*5fb0*/  IMAD.MOV.U32 R3, RZ, RZ, R5 ;  /* 0x000000ffff037224 */ /* 0x000fe200078e0005 */
[----:B------:R-:W-:Y:S02]  /*5fc0*/  USEL UR6, URZ, 0x1, UP1 ;  /* 0x000000013f067887 */ /* 0x000fe40008800000 */
[----:B------:R-:W-:-:S02]  /*5fd0*/  USEL UR12, UR12, URZ, UP0 ;  /* 0x0000003f0c0c7287 */ /* 0x000fc40008000000 */
[----:B------:R-:W-:Y:S02]  /*5fe0*/  USEL UR38, UR10, URZ, UP1 ;  /* 0x0000003f0a267287 */ /* 0x000fe40008800000 */
[----:B------:R-:W-:Y:S01]  /*5ff0*/  LOP3.LUT R107, R107, UR6, RZ, 0x3c, !PT ;  /* 0x000000066b6b7c12 */ /* 0x000fe2000f8e3cff */
[----:B------:R-:W-:Y:S09]  /*6000*/  @P2 BRA `(.L_x_36) ;  /* 0xffffffd800382947 */ /* 0x000ff2000383ffff */
.L_x_25:
[----:B------:R-:W-:-:S06]  /*6010*/  UISETP.NE.AND UP0, UPT, UR46, 0x3, UPT ;  /* 0x000000032e00788c */ /* 0x000fcc000bf05270 */
[----:B------:R-:W-:-:S13]  /*6020*/  PLOP3.LUT P2, PT, PT, PT, UP0, 0x80, 0x0 ;  /* 0x000000000000781c */ /* 0x000fda0003f4f008 */
[----:B------:R-:W-:Y:S05]  /*6030*/  @!P2 BRA `(.L_x_37) ;  /* 0x000000000004a947 */ /* 0x000fea0003800000 */
[----:B------:R-:W-:Y:S01]  /*6040*/  BPT.TRAP 0x1 ;  /* 0x000000040000795c */ /* 0x000fe20000300000 */
.L_x_37:
[----:B------:R-:W-:Y:S02]  /*6050*/  UISETP.GT.U32.AND UP0, UPT, UR45, 0x1, UPT ;  /* 0x000000012d00788c */ /* 0x000fe4000bf04070 */
[----:B------:R-:W-:-:S04]  /*6060*/  ULEA UR4, UR36, UR47, 0x3 ;  /* 0x0000002f24047291 */ /* 0x000fc8000f8e183f */
[----:B------:R-:W-:Y:S01]  /*6070*/  UIADD3 UR4, UR4, 0xe460, URZ ;  /* 0x0000e46004047890 */ /* 0x000fe2000fffe03f */
[----:B------:R-:W-:-:S03]  /*6080*/  PLOP3.LUT P2, PT, PT, PT, UP0, 0x80, 0x0 ;  /* 0x000000000000781c */ /* 0x000fc60003f4f008 */
[----:B------:R-:W-:-:S09]  /*6090*/  UPRMT UR4, URZ, 0x654, UR4 ;  /* 0x000006543f047896 */ /* 0x000fd20008000004 */
[----:B------:R-:W-:Y:S01]  /*60a0*/  SYNCS.ARRIVE.TRANS64.RED.A1T0 RZ, [UR4], RZ ;  /* 0x000000ffffff79a7 */ /* 0x000fe20008100404 */
[----:B------:R-:W-:Y:S05]  /*60b0*/  @P2 BRA `(.L_x_38) ;  /* 0x0000000000042947 */ /* 0x000fea0003800000 */
[----:B------:R-:W-:Y:S01]  /*60c0*/  BPT.TRAP 0x1 ;  /* 0x000000040000795c */ /* 0x000fe20000300000 */
.L_x_38:
[----:B------:R-:W-:Y:S05]  /*60d0*/  @!P0 BRA `(.L_x_39) ;  /* 0x0000000000048947 */ /* 0x000fea0003800000 */
[----:B------:R-:W-:Y:S01]  /*60e0*/  BPT.TRAP 0x1 ;  /* 0x000000040000795c */ /* 0x000fe20000300000 */
.L_x_39:
[----:B------:R-:W-:-:S04]  /*60f0*/  ULEA UR12, UR12, UR47, 0x3 ;  /* 0x0000002f0c0c7291 */ /* 0x000fc8000f8e183f */
[----:B------:R-:W-:-:S04]  /*6100*/  UIADD3 UR12, UR12, 0xe428, URZ ;  /* 0x0000e4280c0c7890 */ /* 0x000fc8000fffe03f */
[----:B------:R-:W-:-:S09]  /*6110*/  UPRMT UR12, URZ, 0x654, UR12 ;  /* 0x000006543f0c7896 */ /* 0x000fd2000800000c */
[----:B------:R-:W-:Y:S01]  /*6120*/  SYNCS.ARRIVE.TRANS64.RED.A1T0 RZ, [UR12], RZ ;  /* 0x000000ffffff79a7 */ /* 0x000fe2000810040c */
[----:B------:R-:W-:Y:S05]  /*6130*/  @P1 BRA `(.L_x_40) ;  /* 0x0000000000041947 */ /* 0x000fea0003800000 */
[----:B------:R-:W-:Y:S01]  /*6140*/  BPT.TRAP 0x1 ;  /* 0x000000040000795c */ /* 0x000fe20000300000 */
.L_x_40:
[----:B------:R-:W1:Y:S01]  /*6150*/  SHFL.BFLY PT, R3, R14, 0x1, 0x1f ;  /* 0x0c201f000e037f89 */ /* 0x000e6200000e0000 */
[----:B------:R-:W-:Y:S01]  /*6160*/  BSSY B0, `(.L_x_41) ;  /* 0x0000022000007945 */ /* 0x000fe20003800000 */
[----:B------:R-:W-:Y:S01]  /*6170*/  MOV R9, 0x7f800000 ;  /* 0x7f80000000097802 */ /* 0x000fe20000000f00 */
[----:B------:R-:W-:Y:S01]  /*6180*/  IMAD.MOV.U32 R10, RZ, RZ, 0x3f800000 ;  /* 0x3f800000ff0a7424 */ /* 0x000fe200078e00ff */
[----:B------:R-:W2:Y:S01]  /*6190*/  SHFL.BFLY PT, R7, R20, 0x1, 0x1f ;  /* 0x0c201f0014077f89 */ /* 0x000ea200000e0000 */
[----:B------:R-:W-:Y:S02]  /*61a0*/  IMAD.MOV.U32 R11, RZ, RZ, 0x7f800000 ;  /* 0x7f800000ff0b7424 */ /* 0x000fe400078e00ff */
[----:B-1----:R-:W-:Y:S01]  /*61b0*/  FADD R3, R3, R14 ;  /* 0x0000000e03037221 */ /* 0x002fe20000000000 */
[----:B--2---:R-:W-:-:S04]  /*61c0*/  FADD R15, R7, R20 ;  /* 0x00000014070f7221 */ /* 0x004fc80000000000 */
[----:B------:R-:W1:Y:S04]  /*61d0*/  SHFL.BFLY PT, R0, R3, 0x2, 0x1f ;  /* 0x0c401f0003007f89 */ /* 0x000e6800000e0000 */
[----:B------:R-:W2:Y:S01]  /*61e0*/  SHFL.BFLY PT, R24, R15, 0x2, 0x1f ;  /* 0x0c401f000f187f89 */ /* 0x000ea200000e0000 */
[C---:B-1----:R-:W-:Y:S01]  /*61f0*/  FSETP.NE.AND P0, PT, R3.reuse, -R0, PT ;  /* 0x800000000300720b */ /* 0x042fe20003f05000 */
[----:B------:R-:W-:Y:S01]  /*6200*/  FADD R3, R3, R0 ;  /* 0x0000000003037221 */ /* 0x000fe20000000000 */
[----:B------:R-:W-:Y:S01]  /*6210*/  MOV R0, 0x3f800000 ;  /* 0x3f80000000007802 */ /* 0x000fe20000000f00 */
[----:B--2---:R-:W-:-:S10]  /*6220*/  FADD R8, R15, R24 ;  /* 0x000000180f087221 */ /* 0x004fd40000000000 */
[----:B------:R-:W-:Y:S05]  /*6230*/  @!P0 BRA `(.L_x_42) ;  /* 0x0000000000508947 */ /* 0x000fea0003800000 */
[----:B------:R-:W-:Y:S01]  /*6240*/  IADD3 R0, R3, 0x1800000, RZ ;  /* 0x0180000003007810 */ /* 0x000fe20007ffe0ff */
[----:B------:R-:W-:Y:S03]  /*6250*/  BSSY B1, `(.L_x_43) ;  /* 0x000000b000017945 */ /* 0x000fe60003800000 */
[----:B------:R-:W-:-:S04]  /*6260*/  LOP3.LUT R0, R0, 0x7f800000, RZ, 0xc0, !PT ;  /* 0x7f80000000007812 */ /* 0x000fc800078ec0ff */
[----:B------:R-:W-:-:S13]  /*6270*/  ISETP.GT.U32.AND P0, PT, R0, 0x1ffffff, PT ;  /* 0x01ffffff0000780c */ /* 0x000fda0003f04070 */
[----:B------:R-:W-:Y:S05]  /*6280*/  @P0 BRA `(.L_x_44) ;  /* 0x00000000000c0947 */ /* 0x000fea0003800000 */
[----:B------:R-:W-:-:S07]  /*6290*/  MOV R14, 0x62b0 ;  /* 0x000062b0000e7802 */ /* 0x000fce0000000f00 */
[----:B------:R-:W-:Y:S05]  /*62a0*/  CALL.REL.NOINC `($__internal_0_$__cuda_sm20_rcp_rn_f32_slowpath) ;  /* 0x0000002800e07944 */ /* 0x000fea0003c00000 */
[----:B------:R-:W-:Y:S05]  /*62b0*/  BRA `(.L_x_45) ;  /* 0x0000000000107947 */ /* 0x000fea0003800000 */
.L_x_44:
[----:B------:R-:W1:Y:S02]  /*62c0*/  MUFU.RCP R0, R3 ;  /* 0x0000000300007308 */ /* 0x000e640000001000 */
[----:B-1----:R-:W-:-:S04]  /*62d0*/  FFMA R6, R3, R0, -1 ;  /* 0xbf80000003067423 */ /* 0x002fc80000000000 */
[----:B------:R-:W-:-:S04]  /*62e0*/  FADD.FTZ R7, -R6, -RZ ;  /* 0x800000ff06077221 */ /* 0x000fc80000010100 */
[----:B------:R-:W-:-:S07]  /*62f0*/  FFMA R0, R0, R7, R0 ;  /* 0x0000000700007223 */ /* 0x000fce0000000000 */
.L_x_45:
[----:B------:R-:W-:Y:S05]  /*6300*/  BSYNC B1 ;  /* 0x0000000000017941 */ /* 0x000fea0003800000 */
.L_x_43:
[----:B------:R-:W-:Y:S01]  /*6310*/  FSETP.GEU.AND P0, PT, |R3|, 1.175494350822287508e-38, PT ;  /* 0x008000000300780b */ /* 0x000fe20003f0e200 */
[----:B------:R-:W-:-:S12]  /*6320*/  ULDC UR4, c[0x0][0x600] ;  /* 0x0001800000047ab9 */ /* 0x000fd80000000800 */
[----:B------:R-:W-:-:S04]  /*6330*/  @!P0 FMUL R3, R3, 16777216 ;  /* 0x4b80000003038820 */ /* 0x000fc80000400000 */
[----:B------:R-:W1:Y:S02]  /*6340*/  MUFU.LG2 R6, R3 ;  /* 0x0000000300067308 */ /* 0x000e640000000c00 */
[----:B-1----:R-:W-:-:S04]  /*6350*/  @!P0 FADD R6, R6, -24 ;  /* 0xc1c0000006068421 */ /* 0x002fc80000000000 */
[----:B------:R-:W-:-:S04]  /*6360*/  FMUL R11, R6, 0.69314718246459960938 ;  /* 0x3f317218060b7820 */ /* 0x000fc80000400000 */
[----:B------:R-:W-:-:S07]  /*6370*/  FFMA R11, R4, UR4, R11 ;  /* 0x00000004040b7c23 */ /* 0x000fce000800000b */
.L_x_42:
[----:B------:R-:W-:Y:S05]  /*6380*/  BSYNC B0 ;  /* 0x0000000000007941 */ /* 0x000fea0003800000 */
.L_x_41:
[----:B------:R-:W-:Y:S01]  /*6390*/  FSETP.NE.AND P0, PT, R15, -R24, PT ;  /* 0x800000180f00720b */ /* 0x000fe20003f05000 */
[----:B------:R-:W-:Y:S01]  /*63a0*/  ULDC UR4, c[0x0][0x608] ;  /* 0x0001820000047ab9 */ /* 0x000fe20000000800 */
[----:B------:R-:W-:Y:S01]  /*63b0*/  BSSY B0, `(.L_x_46) ;  /* 0x0000021000007945 */ /* 0x000fe20003800000 */
[----:B------:R-:W-:-:S04]  /*63c0*/  FMUL R0, R0, UR4 ;  /* 0x0000000400007c20 */ /* 0x000fc80008400000 */
        /* <DEDUP_REMOVED lines=8> */
[----:B------:R-:W-:Y:S06]  /*6450*/  @!P0 BRA `(.L_x_47) ;  /* 0x0000000000588947 */ /* 0x000fec0003800000 */
[----:B------:R-:W-:Y:S01]  /*6460*/  VIADD R0, R8, 0x1800000 ;  /* 0x0180000008007836 */ /* 0x000fe20000000000 */
[----:B------:R-:W-:Y:S04]  /*6470*/  BSSY B1, `(.L_x_48) ;  /* 0x000000d000017945 */ /* 0x000fe80003800000 */
[----:B------:R-:W-:-:S04]  /*6480*/  LOP3.LUT R0, R0, 0x7f800000, RZ, 0xc0, !PT ;  /* 0x7f80000000007812 */ /* 0x000fc800078ec0ff */
[----:B------:R-:W-:-:S13]  /*6490*/  ISETP.GT.U32.AND P0, PT, R0, 0x1ffffff, PT ;  /* 0x01ffffff0000780c */ /* 0x000fda0003f04070 */
[----:B------:R-:W-:Y:S05]  /*64a0*/  @P0 BRA `(.L_x_49) ;  /* 0x0000000000140947 */ /* 0x000fea0003800000 */
[----:B------:R-:W-:Y:S02]  /*64b0*/  MOV R3, R8 ;  /* 0x0000000800037202 */ /* 0x000fe40000000f00 */
[----:B------:R-:W-:-:S07]  /*64c0*/  MOV R14, 0x64e0 ;  /* 0x000064e0000e7802 */ /* 0x000fce0000000f00 */
[----:B------:R-:W-:Y:S05]  /*64d0*/  CALL.REL.NOINC `($__internal_0_$__cuda_sm20_rcp_rn_f32_slowpath) ;  /* 0x0000002800547944 */ /* 0x000fea0003c00000 */
[----:B------:R-:W-:Y:S01]  /*64e0*/  IMAD.MOV.U32 R10, RZ, RZ, R0 ;  /* 0x000000ffff0a7224 */ /* 0x000fe200078e0000 */
[----:B------:R-:W-:Y:S06]  /*64f0*/  BRA `(.L_x_50) ;  /* 0x0000000000107947 */ /* 0x000fec0003800000 */
.L_x_49:
[----:B------:R-:W1:Y:S02]  /*6500*/  MUFU.RCP R3, R8 ;  /* 0x0000000800037308 */ /* 0x000e640000001000 */
[----:B-1----:R-:W-:-:S04]  /*6510*/  FFMA R0, R8, R3, -1 ;  /* 0xbf80000008007423 */ /* 0x002fc80000000003 */
[----:B------:R-:W-:-:S04]  /*6520*/  FADD.FTZ R0, -R0, -RZ ;  /* 0x800000ff00007221 */ /* 0x000fc80000010100 */
[----:B------:R-:W-:-:S07]  /*6530*/  FFMA R10, R3, R0, R3 ;  /* 0x00000000030a7223 */ /* 0x000fce0000000003 */
.L_x_50:
[----:B------:R-:W-:Y:S05]  /*6540*/  BSYNC B1 ;  /* 0x0000000000017941 */ /* 0x000fea0003800000 */
.L_x_48:
[----:B------:R-:W-:Y:S01]  /*6550*/  FSETP.GEU.AND P0, PT, |R8|, 1.175494350822287508e-38, PT ;  /* 0x008000000800780b */ /* 0x000fe20003f0e200 */
[----:B------:R-:W-:-:S12]  /*6560*/  ULDC UR4, c[0x0][0x600] ;  /* 0x0001800000047ab9 */ /* 0x000fd80000000800 */
[----:B------:R-:W-:-:S04]  /*6570*/  @!P0 FMUL R8, R8, 16777216 ;  /* 0x4b80000008088820 */ /* 0x000fc80000400000 */
[----:B------:R-:W1:Y:S02]  /*6580*/  MUFU.LG2 R0, R8 ;  /* 0x0000000800007308 */ /* 0x000e640000000c00 */
[----:B-1----:R-:W-:-:S04]  /*6590*/  @!P0 FADD R0, R0, -24 ;  /* 0xc1c0000000008421 */ /* 0x002fc80000000000 */
[----:B------:R-:W-:-:S04]  /*65a0*/  FMUL R0, R0, 0.69314718246459960938 ;  /* 0x3f31721800007820 */ /* 0x000fc80000400000 */
[----:B------:R-:W-:-:S07]  /*65b0*/  FFMA R9, R5, UR4, R0 ;  /* 0x0000000405097c23 */ /* 0x000fce0008000000 */
.L_x_47:
[----:B------:R-:W-:Y:S05]  /*65c0*/  BSYNC B0 ;  /* 0x0000000000007941 */ /* 0x000fea0003800000 */
.L_x_46:
[----:B------:R-:W-:Y:S01]  /*65d0*/  SHF.L.U32 R0, R108, 0x1f, RZ ;  /* 0x0000001f6c007819 */ /* 0x000fe200000006ff */
[----:B------:R-:W-:Y:S01]  /*65e0*/  UISETP.NE.AND UP0, UPT, UR39, 0x1, UPT ;  /* 0x000000012700788c */ /* 0x000fe2000bf05270 */
[----:B------:R-:W-:Y:S01]  /*65f0*/  LOP3.LUT P1, RZ, R2, 0x3, RZ, 0xc0, !PT ;  /* 0x0000000302ff7812 */ /* 0x000fe2000782c0ff */
[----:B------:R-:W-:Y:S01]  /*6600*/  UISETP.NE.AND UP1, UPT, UR39, 0x2, UPT ;  /* 0x000000022700788c */ /* 0x000fe2000bf25270 */
[----:B------:R-:W1:Y:S01]  /*6610*/  SYNCS.PHASECHK.TRANS64.TRYWAIT P0, [UR49+0x8], R0 ;  /* 0x00000800ff0075a7 */ /* 0x000e620008000171 */
[----:B------:R-:W-:Y:S01]  /*6620*/  ULDC UR4, c[0x0][0x608] ;  /* 0x0001820000047ab9 */ /* 0x000fe20000000800 */
[----:B------:R-:W-:Y:S01]  /*6630*/  USHF.L.U32 UR42, UR42, 0x6, URZ ;  /* 0x000000062a2a7899 */ /* 0x000fe2000800063f */
[----:B------:R-:W-:-:S05]  /*6640*/  FMUL R10, R10, UR4 ;  /* 0x000000040a0a7c20 */ /* 0x000fca0008400000 */
[----:B------:R-:W-:Y:S02]  /*6650*/  @!UP0 ULOP3.LUT UP2, URZ, UR36, 0x2, URZ, 0xc0, !UPT ;  /* 0x00000002243f8892 */ /* 0x000fe4000f84c03f */
[----:B------:R-:W-:Y:S02]  /*6660*/  @!UP0 ULOP3.LUT UR36, UR36, 0x1, URZ, 0xc0, !UPT ;  /* 0x0000000124248892 */ /* 0x000fe4000f8ec03f */
[----:B------:R-:W-:Y:S02]  /*6670*/  @!UP0 USEL UR5, URZ, 0x1, UP2 ;  /* 0x000000013f058887 */ /* 0x000fe40009000000 */
[----:B------:R-:W-:Y:S02]  /*6680*/  @!UP1 UIADD3 UR6, UR36, 0x1, URZ ;  /* 0x0000000124069890 */ /* 0x000fe4000fffe03f */
[----:B------:R-:W-:Y:S02]  /*6690*/  @!UP0 ULOP3.LUT UR37, UR37, UR5, URZ, 0x3c, !UPT ;  /* 0x0000000525258292 */ /* 0x000fe4000f8e3c3f */
[----:B------:R-:W-:-:S02]  /*66a0*/  @!UP1 UISETP.GT.U32.AND UP2, UPT, UR6, 0x1, UPT ;  /* 0x000000010600988c */ /* 0x000fc4000bf44070 */
[----:B------:R-:W-:Y:S02]  /*66b0*/  @!UP1 ULOP3.LUT UR36, UR36, 0x1, URZ, 0xc, !UPT ;  /* 0x0000000124249892 */ /* 0x000fe4000f8e0c3f */
[----:B------:R-:W-:-:S04]  /*66c0*/  @!UP1 USEL UR5, URZ, 0x1, !UP2 ;  /* 0x000000013f059887 */ /* 0x000fc8000d000000 */
[----:B------:R-:W-:Y:S01]  /*66d0*/  @!UP1 ULOP3.LUT UR37, UR37, UR5, URZ, 0x3c, !UPT ;  /* 0x0000000525259292 */ /* 0x000fe2000f8e3c3f */
[----:B-1----:R-:W-:Y:S11]  /*66e0*/  @!P0 BRA `(.L_x_51) ;  /* 0x0000002000d88947 */ /* 0x002ff60003800000 */
.L_x_113:
[----:B------:R-:W-:Y:S04]  /*66f0*/  BSSY B0, `(.L_x_52) ;  /* 0x0000014000007945 */ /* 0x000fe80003800000 */
[----:B------:R-:W-:Y:S05]  /*6700*/  @P1 BRA `(.L_x_53) ;  /* 0x0000000000481947 */ /* 0x000fea0003800000 */
[----:B------:R-:W2:Y:S01]  /*6710*/  LDC.64 R4, c[0x0][0x688] ;  /* 0x0001a200ff047b82 */ /* 0x000ea20000000a00 */
[----:B-1----:R-:W-:Y:S01]  /*6720*/  IADD3 R3, -R105, RZ, RZ ;  /* 0x000000ff69037210 */ /* 0x002fe20007ffe1ff */
[----:B------:R-:W-:Y:S01]  /*6730*/  ULDC UR4, c[0x0][0xa10] ;  /* 0x0002840000047ab9 */ /* 0x000fe20000000800 */
[----:B------:R-:W-:-:S03]  /*6740*/  VIADD R6, R19, UR42 ;  /* 0x0000002a13067c36 */ /* 0x000fc60008000000 */
[----:B------:R-:W-:Y:S01]  /*6750*/  IMAD R3, R3, UR4, R104 ;  /* 0x0000000403037c24 */ /* 0x000fe2000f8e0268 */
[----:B------:R-:W-:Y:S02]  /*6760*/  ULDC UR4, c[0x0][0x288] ;  /* 0x0000a20000047ab9 */ /* 0x000fe40000000800 */
[C---:B------:R-:W-:Y:S01]  /*6770*/  ISETP.GE.U32.AND P0, PT, R6.reuse, UR4, PT ;  /* 0x0000000406007c0c */ /* 0x040fe2000bf06070 */
[----:B--2---:R-:W-:Y:S01]  /*6780*/  IMAD R0, R3, R4, UR42 ;  /* 0x0000002a03007e24 */ /* 0x004fe2000f8e0204 */
[----:B------:R-:W-:-:S03]  /*6790*/  IADD3 R4, R6, 0x8, RZ ;  /* 0x0000000806047810 */ /* 0x000fc60007ffe0ff */
[----:B------:R-:W-:Y:S01]  /*67a0*/  IMAD R0, R5, UR44, R0 ;  /* 0x0000002c05007c24 */ /* 0x000fe2000f8e0200 */
[----:B------:R-:W-:Y:S01]  /*67b0*/  ISETP.GE.U32.AND P1, PT, R4, UR4, PT ;  /* 0x0000000404007c0c */ /* 0x000fe2000bf26070 */
[----:B------:R-:W-:-:S03]  /*67c0*/  ULDC.64 UR4, c[0x0][0x680] ;  /* 0x0001a00000047ab9 */ /* 0x000fc60000000a00 */
[----:B------:R-:W-:-:S04]  /*67d0*/  IADD3 R3, P2, R19, R0, RZ ;  /* 0x0000000013037210 */ /* 0x000fc80007f5e0ff */
[----:B------:R-:W-:Y:S02]  /*67e0*/  LEA.HI.X.SX32 R0, R0, RZ, 0x1, P2 ;  /* 0x000000ff00007211 */ /* 0x000fe400010f0eff */
[----:B------:R-:W-:-:S04]  /*67f0*/  LEA R4, P2, R3, UR4, 0x2 ;  /* 0x0000000403047c11 */ /* 0x000fc8000f8410ff */
[----:B------:R-:W-:-:S05]  /*6800*/  LEA.HI.X R5, R3, UR5, R0, 0x2, P2 ;  /* 0x0000000503057c11 */ /* 0x000fca00090f1400 */
[----:B------:R2:W-:Y:S04]  /*6810*/  @!P0 STG.E desc[UR60][R4.64], R11 ;  /* 0x0000000b04008986 */ /* 0x0005e8000c10193c */
[----:B------:R2:W-:Y:S02]  /*6820*/  @!P1 STG.E desc[UR60][R4.64+0x20], R9 ;  /* 0x0000200904009986 */ /* 0x0005e4000c10193c */
.L_x_53:
[----:B------:R-:W-:Y:S05]  /*6830*/  BSYNC B0 ;  /* 0x0000000000007941 */ /* 0x000fea0003800000 */
.L_x_52:
[----:B------:R-:W-:Y:S01]  /*6840*/  ULDC.64 UR4, c[0x0][0x730] ;  /* 0x0001cc0000047ab9 */ /* 0x000fe20000000a00 */
[-C--:B------:R-:W-:Y:S01]  /*6850*/  FMUL R33, R90, R10.reuse ;  /* 0x0000000a5a217220 */ /* 0x080fe20000400000 */
[----:B------:R-:W-:Y:S01]  /*6860*/  ISETP.NE.U32.AND P0, PT, RZ, UR4, PT ;  /* 0x00000004ff007c0c */ /* 0x000fe2000bf05070 */
[-C--:B------:R-:W-:Y:S01]  /*6870*/  FMUL R91, R91, R10.reuse ;  /* 0x0000000a5b5b7220 */ /* 0x080fe20000400000 */
[-C--:B------:R-:W-:Y:S01]  /*6880*/  FMUL R35, R94, R10.reuse ;  /* 0x0000000a5e237220 */ /* 0x080fe20000400000 */
[-C--:B------:R-:W-:Y:S01]  /*6890*/  FMUL R95, R95, R10.reuse ;  /* 0x0000000a5f5f7220 */ /* 0x080fe20000400000 */
[----:B------:R-:W-:Y:S01]  /*68a0*/  ISETP.NE.AND.EX P0, PT, RZ, UR5, PT, P0 ;  /* 0x00000005ff007c0c */ /* 0x000fe2000bf05300 */
[-C--:B------:R-:W-:Y:S01]  /*68b0*/  FMUL R37, R98, R10.reuse ;  /* 0x0000000a62257220 */ /* 0x080fe20000400000 */
[-C--:B------:R-:W-:Y:S01]  /*68c0*/  FMUL R99, R99, R10.reuse ;  /* 0x0000000a63637220 */ /* 0x080fe20000400000 */
[-C--:B------:R-:W-:Y:S01]  /*68d0*/  FMUL R39, R102, R10.reuse ;  /* 0x0000000a66277220 */ /* 0x080fe20000400000 */
[----:B------:R-:W-:-:S09]  /*68e0*/  FMUL R103, R103, R10 ;  /* 0x0000000a67677220 */ /* 0x000fd20000400000 */
[----:B------:R-:W-:Y:S05]  /*68f0*/  @P0 BRA `(.L_x_54) ;  /* 0x0000000000240947 */ /* 0x000fea0003800000 */
[----:B------:R-:W-:Y:S02]  /*6900*/  ULDC.64 UR4, c[0x0][0x728] ;  /* 0x0001ca0000047ab9 */ /* 0x000fe40000000a00 */
[----:B------:R-:W-:-:S04]  /*6910*/  ISETP.NE.U32.AND P0, PT, RZ, UR4, PT ;  /* 0x00000004ff007c0c */ /* 0x000fc8000bf05070 */
[----:B------:R-:W-:-:S13]  /*6920*/  ISETP.NE.AND.EX P0, PT, RZ, UR5, PT, P0 ;  /* 0x00000005ff007c0c */ /* 0x000fda000bf05300 */
[----:B------:R-:W-:Y:S05]  /*6930*/  @!P0 BRA `(.L_x_55) ;  /* 0x00000000000c8947 */ /* 0x000fea0003800000 */
[----:B--2---:R-:W2:Y:S02]  /*6940*/  LDC.64 R4, c[0x0][0x728] ;  /* 0x0001ca00ff047b82 */ /* 0x004ea40000000a00 */
[----:B--2---:R3:W5:Y:S01]  /*6950*/  LDG.E R106, desc[UR60][R4.64] ;  /* 0x0000003c046a7981 */ /* 0x004762000c1e1900 */
[----:B------:R-:W-:Y:S05]  /*6960*/  BRA `(.L_x_54) ;  /* 0x0000000000087947 */ /* 0x000fea0003800000 */
.L_x_55:
[----:B------:R-:W-:Y:S02]  /*6970*/  ULDC UR4, c[0x0][0x720] ;  /* 0x0001c80000047ab9 */ /* 0x000fe40000000800 */
[----:B------:R-:W-:-:S07]  /*6980*/  IMAD.U32 R106, RZ, RZ, UR4 ;  /* 0x00000004ff6a7e24 */ /* 0x000fce000f8e00ff */
.L_x_54:
[----:B-1----:R-:W-:-:S04]  /*6990*/  MOV R0, RZ ;  /* 0x000000ff00007202 */ /* 0x002fc80000000f00 */
[----:B------:R-:W-:-:S13]  /*69a0*/  LOP3.LUT P0, RZ, R0, 0x1bf, RZ, 0xc0, !PT ;  /* 0x000001bf00ff7812 */ /* 0x000fda000780c0ff */
[----:B------:R-:W-:Y:S05]  /*69b0*/  @!P0 BRA `(.L_x_56) ;  /* 0x0000000000408947 */ /* 0x000fea0003800000 */
[----:B------:R-:W-:Y:S01]  /*69c0*/  MOV R0, 0x0 ;  /* 0x0000000000007802 */ /* 0x000fe20000000f00 */
[----:B------:R-:W-:Y:S01]  /*69d0*/  ULDC.64 UR4, c[0x4][0x68] ;  /* 0x01001a0000047ab9 */ /* 0x000fe20000000a00 */
[----:B------:R-:W-:Y:S01]  /*69e0*/  ULDC.64 UR6, c[0x4][0x8] ;  /* 0x0100020000067ab9 */ /* 0x000fe20000000a00 */
[----:B--23--:R-:W-:Y:S01]  /*69f0*/  MOV R4, UR4 ;  /* 0x0000000400047c02 */ /* 0x00cfe20008000f00 */
[----:B------:R1:W2:Y:S01]  /*6a00*/  LDC.64 R14, c[0x4][R0] ;  /* 0x01000000000e7b82 */ /* 0x0002a20000000a00 */
[----:B------:R-:W-:Y:S01]  /*6a10*/  IMAD.U32 R5, RZ, RZ, UR5 ;  /* 0x00000005ff057e24 */ /* 0x000fe2000f8e00ff */
[----:B------:R-:W-:Y:S01]  /*6a20*/  ULDC.64 UR4, c[0x4][0x70] ;  /* 0x01001c0000047ab9 */ /* 0x000fe20000000a00 */
[----:B------:R-:W-:Y:S01]  /*6a30*/  MOV R10, UR6 ;  /* 0x00000006000a7c02 */ /* 0x000fe20008000f00 */
[----:B------:R-:W-:Y:S01]  /*6a40*/  IMAD.U32 R7, RZ, RZ, UR5 ;  /* 0x00000005ff077e24 */ /* 0x000fe2000f8e00ff */
[----:B------:R-:W-:Y:S01]  /*6a50*/  MOV R6, UR4 ;  /* 0x0000000400067c02 */ /* 0x000fe20008000f00 */
[----:B------:R-:W-:Y:S01]  /*6a60*/  IMAD.U32 R11, RZ, RZ, UR7 ;  /* 0x00000007ff0b7e24 */ /* 0x000fe2000f8e00ff */
[----:B------:R-:W-:Y:S01]  /*6a70*/  MOV R8, 0x70 ;  /* 0x0000007000087802 */ /* 0x000fe20000000f00 */
[----:B------:R-:W-:Y:S01]  /*6a80*/  IMAD.MOV.U32 R12, RZ, RZ, 0x1 ;  /* 0x00000001ff0c7424 */ /* 0x000fe200078e00ff */
[----:B-1----:R-:W-:-:S07]  /*6a90*/  MOV R13, RZ ;  /* 0x000000ff000d7202 */ /* 0x002fce0000000f00 */
[----:B------:R-:W-:-:S07]  /*6aa0*/  LEPC R20, `(.L_x_56) ;  /* 0x000000001014794e */ /* 0x000fce0000000000 */
[----:B--2--5:R-:W-:Y:S05]  /*6ab0*/  CALL.ABS.NOINC R14 ;  /* 0x000000000e007343 */ /* 0x024fea0003c00000 */
.L_x_56:
[----:B------:R-:W-:Y:S01]  /*6ac0*/  LOP3.LUT P0, RZ, R16, 0x1b0, RZ, 0xc0, !PT ;  /* 0x000001b010ff7812 */ /* 0x000fe2000780c0ff */
[----:B------:R-:W-:-:S12]  /*6ad0*/  BSSY B6, `(.L_x_57) ;  /* 0x0000012000067945 */ /* 0x000fd80003800000 */
[----:B------:R-:W-:Y:S05]  /*6ae0*/  @!P0 BRA `(.L_x_58) ;  /* 0x0000000000408947 */ /* 0x000fea0003800000 */
[----:B------:R-:W-:Y:S01]  /*6af0*/  MOV R0, 0x0 ;  /* 0x0000000000007802 */ /* 0x000fe20000000f00 */
[----:B------:R-:W-:Y:S01]  /*6b00*/  ULDC.64 UR4, c[0x4][0x68] ;  /* 0x01001a0000047ab9 */ /* 0x000fe20000000a00 */
[----:B------:R-:W-:Y:S01]  /*6b10*/  ULDC.64 UR6, c[0x4][0x8] ;  /* 0x0100020000067ab9 */ /* 0x000fe20000000a00 */
[----:B--23--:R-:W-:Y:S01]  /*6b20*/  IMAD.U32 R4, RZ, RZ, UR4 ;  /* 0x00000004ff047e24 */ /* 0x00cfe2000f8e00ff */
[----:B------:R1:W2:Y:S01]  /*6b30*/  LDC.64 R14, c[0x4][R0] ;  /* 0x01000000000e7b82 */ /* 0x0002a20000000a00 */
[----:B------:R-:W-:Y:S01]  /*6b40*/  MOV R5, UR5 ;  /* 0x0000000500057c02 */ /* 0x000fe20008000f00 */
[----:B------:R-:W-:Y:S01]  /*6b50*/  ULDC.64 UR4, c[0x4][0x70] ;  /* 0x01001c0000047ab9 */ /* 0x000fe20000000a00 */
[----:B------:R-:W-:Y:S01]  /*6b60*/  IMAD.U32 R10, RZ, RZ, UR6 ;  /* 0x00000006ff0a7e24 */ /* 0x000fe2000f8e00ff */
[----:B------:R-:W-:Y:S01]  /*6b70*/  MOV R7, UR5 ;  /* 0x0000000500077c02 */ /* 0x000fe20008000f00 */
[----:B------:R-:W-:Y:S01]  /*6b80*/  IMAD.U32 R6, RZ, RZ, UR4 ;  /* 0x00000004ff067e24 */ /* 0x000fe2000f8e00ff */
[----:B------:R-:W-:Y:S01]  /*6b90*/  MOV R11, UR7 ;  /* 0x00000007000b7c02 */ /* 0x000fe20008000f00 */
[----:B------:R-:W-:Y:S01]  /*6ba0*/  IMAD.MOV.U32 R8, RZ, RZ, 0x70 ;  /* 0x00000070ff087424 */ /* 0x000fe200078e00ff */
[----:B------:R-:W-:Y:S01]  /*6bb0*/  MOV R12, 0x1 ;  /* 0x00000001000c7802 */ /* 0x000fe20000000f00 */
[----:B-1----:R-:W-:-:S07]  /*6bc0*/  IMAD.MOV.U32 R13, RZ, RZ, RZ ;  /* 0x000000ffff0d7224 */ /* 0x002fce00078e00ff */
[----:B------:R-:W-:-:S07]  /*6bd0*/  LEPC R20, `(.L_x_58) ;  /* 0x000000001014794e */ /* 0x000fce0000000000 */
[----:B--2--5:R-:W-:Y:S05]  /*6be0*/  CALL.ABS.NOINC R14 ;  /* 0x000000000e007343 */ /* 0x024fea0003c00000 */
.L_x_58:
[----:B------:R-:W-:Y:S05]  /*6bf0*/  BSYNC B6 ;  /* 0x0000000000067941 */ /* 0x000fea0003800000 */
.L_x_57:
[----:B------:R-:W-:Y:S02]  /*6c00*/  ULDC.64 UR4, c[0x0][0x730] ;  /* 0x0001cc0000047ab9 */ /* 0x000fe40000000a00 */
[----:B------:R-:W-:Y:S01]  /*6c10*/  ISETP.NE.U32.AND P0, PT, RZ, UR4, PT ;  /* 0x00000004ff007c0c */ /* 0x000fe2000bf05070 */
[----:B------:R-:W-:-:S03]  /*6c20*/  ULDC UR4, c[0x0][0x720] ;  /* 0x0001c80000047ab9 */ /* 0x000fc60000000800 */
[----:B------:R-:W-:-:S04]  /*6c30*/  ISETP.NE.AND.EX P0, PT, RZ, UR5, PT, P0 ;  /* 0x00000005ff007c0c */ /* 0x000fc8000bf05300 */
[----:B-----5:R-:W-:Y:S02]  /*6c40*/  FSEL R0, R106, UR4, !P0 ;  /* 0x000000046a007c08 */ /* 0x020fe4000c000000 */
[----:B------:R-:W-:-:S03]  /*6c50*/  ISETP.GT.U32.AND P0, PT, R23, 0x3e, PT ;  /* 0x0000003e1700780c */ /* 0x000fc60003f04070 */
[-C--:B--23--:R-:W-:Y:S01]  /*6c60*/  FMUL R5, R33, R0.reuse ;  /* 0x0000000021057220 */ /* 0x08cfe20000400000 */
[-C--:B------:R-:W-:Y:S01]  /*6c70*/  FMUL R6, R91, R0.reuse ;  /* 0x000000005b067220 */ /* 0x080fe20000400000 */
        /* <DEDUP_REMOVED lines=22> */
[----:B------:R-:W-:Y:S06]  /*6de0*/  @P0 BRA `(.L_x_59) ;  /* 0x0000000000040947 */ /* 0x000fec0003800000 */
[----:B------:R-:W-:-:S04]  /*6df0*/  DEPBAR.LE SB0, 0x0 ;  /* 0x000080000000791a */ /* 0x000fc80000000000 */
.L_x_59:
[----:B------:R-:W-:Y:S05]  /*6e00*/  WARPSYNC.ALL ;  /* 0x0000000000007948 */ /* 0x000fea0003800000 */
[----:B------:R-:W-:Y:S06]  /*6e10*/  BAR.SYNC.DEFER_BLOCKING 0x1, 0x80 ;  /* 0x0042000000007b1d */ /* 0x000fec0000010000 */
[----:B------:R-:W-:Y:S01]  /*6e20*/  BSSY B0, `(.L_x_60) ;  /* 0x000001a000007945 */ /* 0x000fe20003800000 */
[----:B------:R1:W-:Y:S04]  /*6e30*/  STSM.16.M88.4 [R18], R4 ;  /* 0x0000000412007844 */ /* 0x0003e80000000200 */
[----:B------:R1:W-:Y:S01]  /*6e40*/  STSM.16.M88.4 [R22], R12 ;  /* 0x0000000c16007844 */ /* 0x0003e20000000200 */
[----:B------:R-:W-:Y:S01]  /*6e50*/  @!PT LDS RZ, [RZ] ;  /* 0x00000000fffff984 */ /* 0x000fe20000000800 */
[----:B------:R-:W-:Y:S01]  /*6e60*/  @!PT LDS RZ, [RZ] ;  /* 0x00000000fffff984 */ /* 0x000fe20000000800 */
[----:B------:R-:W-:Y:S01]  /*6e70*/  @!PT LDS RZ, [RZ] ;  /* 0x00000000fffff984 */ /* 0x000fe20000000800 */
[----:B------:R-:W-:Y:S01]  /*6e80*/  @!PT LDS RZ, [RZ] ;  /* 0x00000000fffff984 */ /* 0x000fe20000000800 */
[----:B------:R2:W-:Y:S06]  /*6e90*/  MEMBAR.ALL.CTA ;  /* 0x0000000000007992 */ /* 0x0005ec0000008000 */
[----:B--2---:R-:W2:Y:S02]  /*6ea0*/  FENCE.VIEW.ASYNC.S ;  /* 0x00000000000073c6 */ /* 0x004ea40000000000 */
[----:B--2---:R-:W-:Y:S06]  /*6eb0*/  BAR.SYNC.DEFER_BLOCKING 0x1, 0x80 ;  /* 0x0042000000007b1d */ /* 0x004fec0000010000 */
[----:B------:R-:W-:Y:S05]  /*6ec0*/  @P0 BRA `(.L_x_61) ;  /* 0x00000000003c0947 */ /* 0x000fea0003800000 */
[----:B------:R-:W2:Y:S01]  /*6ed0*/  LDC R3, c[0x0][0xa10] ;  /* 0x00028400ff037b82 */ /* 0x000ea20000000800 */
[----:B------:R-:W-:Y:S01]  /*6ee0*/  IADD3 R0, -R105, RZ, RZ ;  /* 0x000000ff69007210 */ /* 0x000fe20007ffe1ff */
[----:B------:R-:W-:Y:S01]  /*6ef0*/  UIADD3 UR6, UR53, 0xae00, URZ ;  /* 0x0000ae0035067890 */ /* 0x000fe2000fffe03f */
[----:B------:R-:W-:Y:S01]  /*6f00*/  R2UR UR5, R104 ;  /* 0x00000000680572ca */ /* 0x000fe200000e0000 */
[----:B------:R-:W-:Y:S01]  /*6f10*/  ULDC.64 UR8, c[0x0][0x198] ;  /* 0x0000660000087ab9 */ /* 0x000fe20000000a00 */
[----:B------:R-:W-:Y:S01]  /*6f20*/  R2UR UR4, R0 ;  /* 0x00000000000472ca */ /* 0x000fe200000e0000 */
[----:B------:R-:W-:Y:S02]  /*6f30*/  UMOV UR41, URZ ;  /* 0x0000003f00297c82 */ /* 0x000fe40008000000 */
[----:B------:R-:W-:Y:S01]  /*6f40*/  IMAD.U32 R16, RZ, RZ, UR6 ;  /* 0x00000006ff107e24 */ /* 0x000fe2000f8e00ff */
[----:B------:R-:W-:-:S04]  /*6f50*/  UIADD3 UR6, UP0, UR8, 0x670, URZ ;  /* 0x0000067008067890 */ /* 0x000fc8000ff1e03f */
[----:B------:R-:W-:Y:S01]  /*6f60*/  R2UR UR40, R16 ;  /* 0x00000000102872ca */ /* 0x000fe200000e0000 */
[----:B------:R-:W-:Y:S01]  /*6f70*/  UIADD3.X UR7, URZ, UR9, URZ, UP0, !UPT ;  /* 0x000000093f077290 */ /* 0x000fe200087fe43f */
[----:B--2---:R-:W-:-:S13]  /*6f80*/  R2UR UR43, R3 ;  /* 0x00000000032b72ca */ /* 0x004fda00000e0000 */
[----:B------:R-:W-:-:S09]  /*6f90*/  UIMAD UR43, UR43, UR4, UR5 ;  /* 0x000000042b2b72a4 */ /* 0x000fd2000f8e0205 */
[----:B------:R2:W-:Y:S02]  /*6fa0*/  UTMASTG.4D [UR40], [UR6] ;  /* 0x00000028060073b5 */ /* 0x0005e40008018000 */
[----:B--2---:R0:W-:Y:S02]  /*6fb0*/  UTMACMDFLUSH ;  /* 0x00000000000079b7 */ /* 0x0041e40000000000 */
.L_x_61:
[----:B------:R-:W-:Y:S05]  /*6fc0*/  BSYNC B0 ;  /* 0x0000000000007941 */ /* 0x000fea0003800000 */
.L_x_60:
[----:B------:R-:W-:Y:S01]  /*6fd0*/  VIADD R17, R17, UR55 ;  /* 0x0000003711117c36 */ /* 0x000fe20008000000 */
[----:B------:R-:W-:Y:S01]  /*6fe0*/  ULDC UR4, c[0x0][0xa00] ;  /* 0x0002800000047ab9 */ /* 0x000fe20000000800 */
[----:B------:R-:W-:Y:S01]  /*6ff0*/  MOV R0, UR56 ;  /* 0x0000003800007c02 */ /* 0x000fe20008000f00 */
[----:B------:R-:W-:-:S04]  /*7000*/  DEPBAR.LE SB0, 0x0 ;  /* 0x000080000000791a */ /* 0x000fc80000000000 */
[----:B------:R-:W-:Y:S01]  /*7010*/  ISETP.GE.AND P0, PT, R17, UR4, PT ;  /* 0x0000000411007c0c */ /* 0x000fe2000bf06270 */
[----:B------:R2:W-:Y:S01]  /*7020*/  SYNCS.ARRIVE.TRANS64.A1T0 RZ, [R0+UR48], RZ ;  /* 0x000000ff00ff79a7 */ /* 0x0005e20008100030 */
[----:B------:R-:W-:-:S11]  /*7030*/  LOP3.LUT R108, R108, 0x1, RZ, 0x3c, !PT ;  /* 0x000000016c6c7812 */ /* 0x000fd600078e3cff */
[----:B--2---:R-:W-:Y:S05]  /*7040*/  @!P0 BRA `(.L_x_62) ;  /* 0xffffff9c00888947 */ /* 0x004fea000383ffff */
[----:B------:R-:W-:Y:S05]  /*7050*/  EXIT ;  /* 0x000000000000794d */ /* 0x000fea0003800000 */
.L_x_6:
[----:B------:R-:W-:-:S08]  /*7060*/  NOP ;  /* 0x0000000000007918 */ /* 0x000fd00000000000 */
[----:B------:R-:W2:-:S00]  /*7070*/  USETMAXREG.DEALLOC.CTAPOOL 0x18 ;  /* 0x00000018000079c8 */ /* 0x000e8000080e0500 */
[----:B------:R-:W-:-:S13]  /*7080*/  PLOP3.LUT P3, PT, PT, PT, UP0, 0x80, 0x0 ;  /* 0x000000000000781c */ /* 0x000fda0003f6f008 */
[----:B--2---:R-:W-:Y:S05]  /*7090*/  @!P3 BRA `(.L_x_63) ;  /* 0x00000008003cb947 */ /* 0x004fea0003800000 */
[----:B------:R-:W-:-:S13]  /*70a0*/  PLOP3.LUT P2, PT, PT, PT, UP1, 0x80, 0x0 ;  /* 0x000000000000781c */ /* 0x000fda0003f4f018 */
[----:B-1----:R-:W-:Y:S05]  /*70b0*/  @P2 EXIT ;  /* 0x000000000000294d */ /* 0x002fea0003800000 */
[----:B------:R-:W-:Y:S02]  /*70c0*/  ULDC UR4, c[0x0][0xa00] ;  /* 0x0002800000047ab9 */ /* 0x000fe40000000800 */
[----:B------:R-:W-:-:S13]  /*70d0*/  ISETP.GE.AND P2, PT, R17, UR4, PT ;  /* 0x0000000411007c0c */ /* 0x000fda000bf46270 */
[----:B------:R-:W-:Y:S05]  /*70e0*/  @P2 EXIT ;  /* 0x000000000000294d */ /* 0x000fea0003800000 */
[----:B------:R-:W-:Y:S01]  /*70f0*/  LOP3.LUT P2, RZ, R2, 0x1f, RZ, 0xc0, !PT ;  /* 0x0000001f02ff7812 */ /* 0x000fe2000784c0ff */
[----:B------:R-:W-:Y:S01]  /*7100*/  BSSY B0, `(.L_x_64) ;  /* 0x0000087000007945 */ /* 0x000fe20003800000 */
[----:B------:R-:W-:Y:S01]  /*7110*/  MOV R4, 0x1 ;  /* 0x0000000100047802 */ /* 0x000fe20000000f00 */
[----:B------:R-:W-:Y:S01]  /*7120*/  IMAD.MOV.U32 R0, RZ, RZ, RZ ;  /* 0x000000ffff007224 */ /* 0x000fe200078e00ff */
[----:B------:R-:W-:Y:S01]  /*7130*/  PLOP3.LUT P0, PT, P2, P0, PT, 0x2a, 0x0 ;  /* 0x000000000000781c */ /* 0x000fe20001700572 */
[----:B------:R-:W-:Y:S01]  /*7140*/  ULOP3.LUT UR6, UR45, 0x2, URZ, 0xfc, !UPT ;  /* 0x000000022d067892 */ /* 0x000fe2000f8efc3f */
[----:B------:R-:W-:Y:S01]  /*7150*/  MOV R5, 0x1 ;  /* 0x0000000100057802 */ /* 0x000fe20000000f00 */
[----:B------:R-:W-:Y:S01]  /*7160*/  ULDC UR7, c[0x0][0xc] ;  /* 0x0000030000077ab9 */ /* 0x000fe20000000800 */
[----:B------:R-:W-:Y:S01]  /*7170*/  ULDC.64 UR14, c[0x0][0x198] ;  /* 0x00006600000e7ab9 */ /* 0x000fe20000000a00 */
[----:B------:R-:W-:-:S08]  /*7180*/  ULDC UR18, c[0x0][0xa00] ;  /* 0x0002800000127ab9 */ /* 0x000fd00000000800 */
.L_x_79:
[----:B------:R-:W1:Y:S01]  /*7190*/  LDC R6, c[0x0][0xa04] ;  /* 0x00028100ff067b82 */ /* 0x000e620000000800 */
[----:B------:R-:W-:Y:S01]  /*71a0*/  IMAD.MOV.U32 R7, RZ, RZ, R17 ;  /* 0x000000ffff077224 */ /* 0x000fe200078e0011 */
[----:B------:R-:W-:-:S06]  /*71b0*/  UMOV UR4, 0xffffffff ;  /* 0xffffffff00047882 */ /* 0x000fcc0000000000 */
[----:B------:R-:W2:Y:S08]  /*71c0*/  LDC R10, c[0x0][0xa10] ;  /* 0x00028400ff0a7b82 */ /* 0x000eb00000000800 */
[----:B------:R-:W3:Y:S01]  /*71d0*/  LDC R13, c[0x0][0xa1c] ;  /* 0x00028700ff0d7b82 */ /* 0x000ee20000000800 */
[----:B-1----:R-:W-:Y:S02]  /*71e0*/  ISETP.NE.AND P2, PT, R6, 0x1, PT ;  /* 0x000000010600780c */ /* 0x002fe40003f45270 */
[----:B--2---:R-:W-:-:S11]  /*71f0*/  ISETP.NE.AND P3, PT, R10, 0x1, PT ;  /* 0x000000010a00780c */ /* 0x004fd60003f65270 */
[----:B------:R-:W1:Y:S01]  /*7200*/  @P2 LDC.64 R8, c[0x0][0xa08] ;  /* 0x00028200ff082b82 */ /* 0x000e620000000a00 */
[----:B---3--:R-:W-:-:S07]  /*7210*/  ISETP.NE.AND P4, PT, R13, 0x1, PT ;  /* 0x000000010d00780c */ /* 0x008fce0003f85270 */
[----:B------:R-:W2:Y:S08]  /*7220*/  @P3 LDC R12, c[0x0][0xa14] ;  /* 0x00028500ff0c3b82 */ /* 0x000eb00000000800 */
[----:B------:R-:W3:Y:S08]  /*7230*/  @P3 LDC R11, c[0x0][0xa18] ;  /* 0x00028600ff0b3b82 */ /* 0x000ef00000000800 */
[----:B------:R-:W4:Y:S01]  /*7240*/  @P4 LDC.64 R2, c[0x0][0xa20] ;  /* 0x00028800ff024b82 */ /* 0x000f220000000a00 */
[----:B-1----:R-:W-:-:S05]  /*7250*/  @P2 IMAD.HI.U32 R8, R17, R8, RZ ;  /* 0x0000000811082227 */ /* 0x002fca00078e00ff */
[----:B------:R-:W-:-:S04]  /*7260*/  @P2 SHF.R.U32.HI R7, RZ, R9, R8 ;  /* 0x00000009ff072219 */ /* 0x000fc80000011608 */
[----:B------:R-:W-:Y:S01]  /*7270*/  MOV R9, R7 ;  /* 0x0000000700097202 */ /* 0x000fe20000000f00 */
[----:B--2---:R-:W-:-:S05]  /*7280*/  @P3 IMAD.HI.U32 R8, R7, R12, RZ ;  /* 0x0000000c07083227 */ /* 0x004fca00078e00ff */
[----:B---3--:R-:W-:-:S05]  /*7290*/  @P3 SHF.R.U32.HI R9, RZ, R11, R8 ;  /* 0x0000000bff093219 */ /* 0x008fca0000011608 */
[----:B----4-:R-:W-:-:S04]  /*72a0*/  @P4 IMAD.HI.U32 R8, R9, R2, RZ ;  /* 0x0000000209084227 */ /* 0x010fc800078e00ff */
[--C-:B------:R-:W-:Y:S01]  /*72b0*/  IMAD.MOV.U32 R2, RZ, RZ, R9.reuse ;  /* 0x000000ffff027224 */ /* 0x100fe200078e0009 */
[----:B------:R-:W-:Y:S01]  /*72c0*/  @P4 SHF.R.U32.HI R2, RZ, R3, R8 ;  /* 0x00000003ff024219 */ /* 0x000fe20000011608 */
[----:B------:R-:W-:-:S03]  /*72d0*/  IMAD.MOV R3, RZ, RZ, -R9 ;  /* 0x000000ffff037224 */ /* 0x000fc600078e0a09 */
[----:B------:R-:W-:Y:S01]  /*72e0*/  IADD3 R2, -R2, RZ, RZ ;  /* 0x000000ff02027210 */ /* 0x000fe20007ffe1ff */
[----:B------:R-:W-:-:S04]  /*72f0*/  IMAD R10, R10, R3, R7 ;  /* 0x000000030a0a7224 */ /* 0x000fc800078e0207 */
[----:B------:R-:W-:Y:S01]  /*7300*/  IMAD R2, R13, R2, R9 ;  /* 0x000000020d027224 */ /* 0x000fe200078e0209 */
[----:B------:R-:W-:Y:S06]  /*7310*/  BRA.DIV UR4, `(.L_x_65) ;  /* 0x0000001604e47947 */ /* 0x000fec000b800000 */
[----:B------:R-:W-:-:S13]  /*7320*/  ELECT P6, URZ, PT ;  /* 0x00000000003f782f */ /* 0x000fda00038c0000 */
.L_x_116:
[----:B------:R-:W-:Y:S01]  /*7330*/  IADD3 R3, -R7, RZ, RZ ;  /* 0x000000ff07037210 */ /* 0x000fe20007ffe1ff */
[----:B------:R-:W-:Y:S04]  /*7340*/  BSSY B1, `(.L_x_66) ;  /* 0x000002a000017945 */ /* 0x000fe80003800000 */
[----:B------:R-:W-:Y:S01]  /*7350*/  IMAD R3, R6, R3, R17 ;  /* 0x0000000306037224 */ /* 0x000fe200078e0211 */
[----:B------:R-:W-:-:S03]  /*7360*/  MOV R6, RZ ;  /* 0x000000ff00067202 */ /* 0x000fc60000000f00 */
[----:B------:R-:W-:Y:S01]  /*7370*/  IMAD.SHL.U32 R3, R3, 0x80, RZ ;  /* 0x0000008003037824 */ /* 0x000fe200078e00ff */
[----:B------:R-:W-:Y:S06]  /*7380*/  @!P6 BRA `(.L_x_67) ;  /* 0x000000000094e947 */ /* 0x000fec0003800000 */
[----:B------:R-:W1:Y:S01]  /*7390*/  S2R R7, SR_CgaCtaId ;  /* 0x0000000000077919 */ /* 0x000e620000008800 */
[----:B------:R-:W-:-:S04]  /*73a0*/  MOV R6, 0x400 ;  /* 0x0000040000067802 */ /* 0x000fc80000000f00 */
[----:B-1----:R-:W-:Y:S02]  /*73b0*/  LEA R9, R7, R6, 0x18 ;  /* 0x0000000607097211 */ /* 0x002fe400078ec0ff */
[----:B------:R-:W-:-:S03]  /*73c0*/  SHF.L.U32 R6, R5, 0x1f, RZ ;  /* 0x0000001f05067819 */ /* 0x000fc600000006ff */
[----:B------:R-:W-:-:S04]  /*73d0*/  IMAD R7, R0, 0x8, R9 ;  /* 0x0000000800077824 */ /* 0x000fc800078e0209 */
[----:B------:R-:W1:Y:S02]  /*73e0*/  SYNCS.PHASECHK.TRANS64.TRYWAIT P2, [R7+URZ+0xe460], R6 ;  /* 0x00e46006070075a7 */ /* 0x000e64000804017f */
[----:B-1----:R-:W-:Y:S05]  /*73f0*/  @!P2 BRA `(.L_x_68) ;  /* 0x0000001400cca947 */ /* 0x002fea0003800000 */
.L_x_117:
[----:B------:R-:W-:Y:S01]  /*7400*/  UPRMT UR4, UR6, 0x9910, URZ ;  /* 0x0000991006047896 */ /* 0x000fe2000800003f */
[----:B-1----:R-:W-:-:S03]  /*7410*/  @P1 MOV R6, 0x1000 ;  /* 0x0000100000061802 */ /* 0x002fc60000000f00 */
[----:B------:R-:W-:Y:S01]  /*7420*/  UISETP.NE.AND UP0, UPT, UR4, 0x2, UPT ;  /* 0x000000020400788c */ /* 0x000fe2000bf05270 */
[----:B------:R1:W-:Y:S05]  /*7430*/  @P1 SYNCS.ARRIVE.TRANS64 RZ, [R7+URZ+0xe450], R6 ;  /* 0x00e4500607ff19a7 */ /* 0x0003ea000800003f */
[----:B------:R-:W-:-:S13]  /*7440*/  PLOP3.LUT P2, PT, PT, PT, UP0, 0x80, 0x0 ;  /* 0x000000000000781c */ /* 0x000fda0003f4f008 */
[----:B-1----:R-:W-:Y:S05]  /*7450*/  @P2 BRA `(.L_x_69) ;  /* 0x0000000000042947 */ /* 0x002fea0003800000 */
[----:B------:R-:W-:Y:S01]  /*7460*/  BPT.TRAP 0x1 ;  /* 0x000000040000795c */ /* 0x000fe20000300000 */
.L_x_69:
[----:B------:R-:W-:Y:S05]  /*7470*/  @P0 BRA `(.L_x_70) ;  /* 0x0000000000040947 */ /* 0x000fea0003800000 */
[----:B------:R-:W-:Y:S01]  /*7480*/  BPT.TRAP 0x1 ;  /* 0x000000040000795c */ /* 0x000fe20000300000 */
.L_x_70:
[----:B------:R-:W-:Y:S01]  /*7490*/  R2UR UR4, R9 ;  /* 0x00000000090472ca */ /* 0x000fe200000e0000 */
[----:B------:R-:W-:Y:S01]  /*74a0*/  UIADD3 UR16, UP0, UR14, 0xf0, URZ ;  /* 0x000000f00e107890 */ /* 0x000fe2000ff1e03f */
[----:B------:R-:W-:Y:S01]  /*74b0*/  R2UR UR9, R7 ;  /* 0x00000000070972ca */ /* 0x000fe200000e0000 */
[----:B------:R-:W-:Y:S01]  /*74c0*/  UMOV UR5, 0x10000000 ;  /* 0x1000000000057882 */ /* 0x000fe20000000000 */
[----:B------:R-:W-:Y:S01]  /*74d0*/  R2UR UR8, R0 ;  /* 0x00000000000872ca */ /* 0x000fe200000e0000 */
[----:B------:R-:W-:Y:S01]  /*74e0*/  UIADD3.X UR17, URZ, UR15, URZ, UP0, !UPT ;  /* 0x0000000f3f117290 */ /* 0x000fe200087fe43f */
[----:B------:R-:W-:Y:S01]  /*74f0*/  R2UR UR11, R3 ;  /* 0x00000000030b72ca */ /* 0x000fe200000e0000 */
[----:B------:R-:W-:Y:S01]  /*7500*/  UMOV UR10, URZ ;  /* 0x0000003f000a7c82 */ /* 0x000fe20008000000 */
[----:B------:R-:W-:Y:S01]  /*7510*/  R2UR UR12, R10 ;  /* 0x000000000a0c72ca */ /* 0x000fe200000e0000 */
[----:B------:R-:W-:Y:S01]  /*7520*/  VIADD R0, R0, 0x1 ;  /* 0x0000000100007836 */ /* 0x000fe20000000000 */
[----:B------:R-:W-:-:S04]  /*7530*/  R2UR UR13, R2 ;  /* 0x00000000020d72ca */ /* 0x000fc800000e0000 */
[C---:B------:R-:W-:Y:S01]  /*7540*/  ISETP.NE.AND P2, PT, R0.reuse, 0x2, PT ;  /* 0x000000020000780c */ /* 0x040fe20003f45270 */
[----:B------:R-:W-:Y:S02]  /*7550*/  UIADD3 UR9, UR9, 0xe450, URZ ;  /* 0x0000e45009097890 */ /* 0x000fe4000fffe03f */
[----:B------:R-:W-:Y:S01]  /*7560*/  ULEA UR8, UR8, UR4, 0xc ;  /* 0x0000000408087291 */ /* 0x000fe2000f8e603f */
[----:B------:R-:W-:Y:S02]  /*7570*/  SEL R6, RZ, 0x1, P2 ;  /* 0x00000001ff067807 */ /* 0x000fe40001000000 */
[----:B------:R-:W-:Y:S01]  /*7580*/  UMOV UR4, 0x0 ;  /* 0x0000000000047882 */ /* 0x000fe20000000000 */
[----:B------:R-:W-:Y:S02]  /*7590*/  SEL R0, R0, RZ, P2 ;  /* 0x000000ff00007207 */ /* 0x000fe40001000000 */
[----:B------:R-:W-:Y:S02]  /*75a0*/  LOP3.LUT R5, R5, R6, RZ, 0x3c, !PT ;  /* 0x0000000605057212 */ /* 0x000fe400078e3cff */
[----:B------:R-:W-:Y:S01]  /*75b0*/  MOV R6, 0x40 ;  /* 0x0000004000067802 */ /* 0x000fe20000000f00 */
[----:B------:R1:W-:Y:S02]  /*75c0*/  UTMALDG.4D [UR8], [UR16], desc[UR4] ;  /* 0x00000408100075b4 */ /* 0x0003e40008019000 */
[----:B-1----:R-:W-:-:S04]  /*75d0*/  NOP ;  /* 0x0000000000007918 */ /* 0x002fc80000000000 */
.L_x_67:
[----:B------:R-:W-:Y:S05]  /*75e0*/  BSYNC B1 ;  /* 0x0000000000017941 */ /* 0x000fea0003800000 */
.L_x_66:
[----:B------:R-:W-:Y:S01]  /*75f0*/  LOP3.LUT P2, RZ, R4, 0xff, RZ, 0xc0, !PT ;  /* 0x000000ff04ff7812 */ /* 0x000fe2000784c0ff */
[----:B------:R-:W-:-:S12]  /*7600*/  BSSY B1, `(.L_x_71) ;  /* 0x0000009000017945 */ /* 0x000fd80003800000 */
[----:B------:R-:W-:Y:S05]  /*7610*/  @!P2 BRA `(.L_x_72) ;  /* 0x00000000001ca947 */ /* 0x000fea0003800000 */
[----:B------:R-:W1:Y:S01]  /*7620*/  S2R R7, SR_CgaCtaId ;  /* 0x0000000000077919 */ /* 0x000e620000008800 */
[----:B------:R-:W-:-:S04]  /*7630*/  MOV R4, 0x400 ;  /* 0x0000040000047802 */ /* 0x000fc80000000f00 */
[----:B-1----:R-:W-:Y:S02]  /*7640*/  LEA R7, R7, R4, 0x18 ;  /* 0x0000000407077211 */ /* 0x002fe400078ec0ff */
[----:B------:R-:W-:Y:S02]  /*7650*/  SHF.L.U32 R4, RZ, 0x1f, RZ ;  /* 0x0000001fff047819 */ /* 0x000fe400000006ff */
[----:B------:R1:W-:Y:S02]  /*7660*/  SYNCS.ARRIVE.TRANS64.A1T0 RZ, [R7+URZ+0xe4b0], RZ ;  /* 0x00e4b0ff07ff79a7 */ /* 0x0003e4000810003f */
[----:B------:R-:W2:Y:S02]  /*7670*/  SYNCS.PHASECHK.TRANS64.TRYWAIT P2, [R7+URZ+0xe4b0], R4 ;  /* 0x00e4b004070075a7 */ /* 0x000ea4000804017f */
[----:B-12---:R-:W-:Y:S05]  /*7680*/  @!P2 BRA `(.L_x_73) ;  /* 0x00000014003ca947 */ /* 0x006fea0003800000 */
.L_x_72:
[----:B------:R-:W-:Y:S05]  /*7690*/  BSYNC B1 ;  /* 0x0000000000017941 */ /* 0x000fea0003800000 */
.L_x_71:
[----:B------:R-:W-:Y:S04]  /*76a0*/  BSSY B1, `(.L_x_74) ;  /* 0x0000028000017945 */ /* 0x000fe80003800000 */
[----:B------:R-:W-:Y:S05]  /*76b0*/  @!P6 BRA `(.L_x_75) ;  /* 0x000000000098e947 */ /* 0x000fea0003800000 */
[----:B-1----:R-:W1:Y:S01]  /*76c0*/  S2R R7, SR_CgaCtaId ;  /* 0x0000000000077919 */ /* 0x002e620000008800 */
[----:B------:R-:W-:Y:S02]  /*76d0*/  MOV R4, 0x400 ;  /* 0x0000040000047802 */ /* 0x000fe40000000f00 */
[----:B------:R-:W-:Y:S02]  /*76e0*/  SHF.L.U32 R9, R5, 0x1f, RZ ;  /* 0x0000001f05097819 */ /* 0x000fe400000006ff */
[----:B-1----:R-:W-:-:S05]  /*76f0*/  LEA R7, R7, R4, 0x18 ;  /* 0x0000000407077211 */ /* 0x002fca00078ec0ff */
[----:B------:R-:W-:-:S04]  /*7700*/  IMAD R4, R0, 0x8, R7 ;  /* 0x0000000800047824 */ /* 0x000fc800078e0207 */
[----:B------:R-:W1:Y:S02]  /*7710*/  SYNCS.PHASECHK.TRANS64.TRYWAIT P2, [R4+URZ+0xe460], R9 ;  /* 0x00e46009040075a7 */ /* 0x000e64000804017f */
[----:B-1----:R-:W-:Y:S05]  /*7720*/  @!P2 BRA `(.L_x_76) ;  /* 0x000000140028a947 */ /* 0x002fea0003800000 */
.L_x_118:
[----:B------:R-:W-:Y:S01]  /*7730*/  UPRMT UR4, UR6, 0x9910, URZ ;  /* 0x0000991006047896 */ /* 0x000fe2000800003f */
[----:B-1----:R-:W-:-:S03]  /*7740*/  @P1 MOV R9, 0x1000 ;  /* 0x0000100000091802 */ /* 0x002fc60000000f00 */
[----:B------:R-:W-:Y:S01]  /*7750*/  UISETP.NE.AND UP0, UPT, UR4, 0x2, UPT ;  /* 0x000000020400788c */ /* 0x000fe2000bf05270 */
[----:B------:R1:W-:Y:S05]  /*7760*/  @P1 SYNCS.ARRIVE.TRANS64 RZ, [R4+URZ+0xe450], R9 ;  /* 0x00e4500904ff19a7 */ /* 0x0003ea000800003f */
[----:B------:R-:W-:-:S13]  /*7770*/  PLOP3.LUT P2, PT, PT, PT, UP0, 0x80, 0x0 ;  /* 0x000000000000781c */ /* 0x000fda0003f4f008 */
[----:B-1----:R-:W-:Y:S05]  /*7780*/  @P2 BRA `(.L_x_77) ;  /* 0x0000000000042947 */ /* 0x002fea0003800000 */
[----:B------:R-:W-:Y:S01]  /*7790*/  BPT.TRAP 0x1 ;  /* 0x000000040000795c */ /* 0x000fe20000300000 */
.L_x_77:
[----:B------:R-:W-:Y:S05]  /*77a0*/  @P0 BRA `(.L_x_78) ;  /* 0x0000000000040947 */ /* 0x000fea0003800000 */
[----:B------:R-:W-:Y:S01]  /*77b0*/  BPT.TRAP 0x1 ;  /* 0x000000040000795c */ /* 0x000fe20000300000 */
.L_x_78:
[----:B------:R-:W-:Y:S01]  /*77c0*/  R2UR UR4, R7 ;  /* 0x00000000070472ca */ /* 0x000fe200000e0000 */
[----:B------:R-:W-:Y:S01]  /*77d0*/  UIADD3 UR16, UP0, UR14, 0xf0, URZ ;  /* 0x000000f00e107890 */ /* 0x000fe2000ff1e03f */
[----:B------:R-:W-:Y:S01]  /*77e0*/  R2UR UR11, R3 ;  /* 0x00000000030b72ca */ /* 0x000fe200000e0000 */
[----:B------:R-:W-:Y:S01]  /*77f0*/  UMOV UR10, URZ ;  /* 0x0000003f000a7c82 */ /* 0x000fe20008000000 */
[----:B------:R-:W-:Y:S01]  /*7800*/  R2UR UR5, R6 ;  /* 0x00000000060572ca */ /* 0x000fe200000e0000 */
[----:B------:R-:W-:Y:S01]  /*7810*/  UIADD3.X UR17, URZ, UR15, URZ, UP0, !UPT ;  /* 0x0000000f3f117290 */ /* 0x000fe200087fe43f */
[----:B------:R-:W-:Y:S02]  /*7820*/  R2UR UR9, R4 ;  /* 0x00000000040972ca */ /* 0x000fe400000e0000 */
[C---:B------:R-:W-:Y:S01]  /*7830*/  R2UR UR8, R0.reuse ;  /* 0x00000000000872ca */ /* 0x040fe200000e0000 */
[----:B------:R-:W-:Y:S01]  /*7840*/  VIADD R0, R0, 0x1 ;  /* 0x0000000100007836 */ /* 0x000fe20000000000 */
[----:B------:R-:W-:-:S02]  /*7850*/  R2UR UR12, R10 ;  /* 0x000000000a0c72ca */ /* 0x000fc400000e0000 */
[----:B------:R-:W-:Y:S02]  /*7860*/  R2UR UR13, R2 ;  /* 0x00000000020d72ca */ /* 0x000fe400000e0000 */
[----:B------:R-:W-:-:S03]  /*7870*/  ISETP.NE.AND P2, PT, R0, 0x2, PT ;  /* 0x000000020000780c */ /* 0x000fc60003f45270 */
[----:B------:R-:W-:Y:S01]  /*7880*/  UIADD3 UR11, UR11, UR5, URZ ;  /* 0x000000050b0b7290 */ /* 0x000fe2000fffe03f */
[----:B------:R-:W-:Y:S01]  /*7890*/  SEL R2, RZ, 0x1, P2 ;  /* 0x00000001ff027807 */ /* 0x000fe20001000000 */
[----:B------:R-:W-:Y:S01]  /*78a0*/  UIADD3 UR9, UR9, 0xe450, URZ ;  /* 0x0000e45009097890 */ /* 0x000fe2000fffe03f */
[----:B------:R-:W-:Y:S01]  /*78b0*/  SEL R0, R0, RZ, P2 ;  /* 0x000000ff00007207 */ /* 0x000fe20001000000 */
[----:B------:R-:W-:Y:S01]  /*78c0*/  ULEA UR8, UR8, UR4, 0xc ;  /* 0x0000000408087291 */ /* 0x000fe2000f8e603f */
[----:B------:R-:W-:Y:S01]  /*78d0*/  LOP3.LUT R5, R5, R2, RZ, 0x3c, !PT ;  /* 0x0000000205057212 */ /* 0x000fe200078e3cff */
[----:B------:R-:W-:Y:S01]  /*78e0*/  UMOV UR5, 0x10000000 ;  /* 0x1000000000057882 */ /* 0x000fe20000000000 */
[----:B------:R-:W-:-:S06]  /*78f0*/  UMOV UR4, 0x0 ;  /* 0x0000000000047882 */ /* 0x000fcc0000000000 */
[----:B------:R2:W-:Y:S02]  /*7900*/  UTMALDG.4D [UR8], [UR16], desc[UR4] ;  /* 0x00000408100075b4 */ /* 0x0005e40008019000 */
[----:B--2---:R-:W-:Y:S01]  /*7910*/  NOP ;  /* 0x0000000000007918 */ /* 0x004fe20000000000 */
.L_x_75:
[----:B------:R-:W-:Y:S05]  /*7920*/  BSYNC B1 ;  /* 0x0000000000017941 */ /* 0x000fea0003800000 */
.L_x_74:
[----:B------:R-:W-:Y:S02]  /*7930*/  IADD3 R17, R17, UR7, RZ ;  /* 0x0000000711117c10 */ /* 0x000fe4000fffe0ff */
[----:B-1----:R-:W-:Y:S02]  /*7940*/  PRMT R4, RZ, 0x7610, R4 ;  /* 0x00007610ff047816 */ /* 0x002fe40000000004 */
[----:B------:R-:W-:-:S13]  /*7950*/  ISETP.GE.AND P2, PT, R17, UR18, PT ;  /* 0x0000001211007c0c */ /* 0x000fda000bf46270 */
[----:B------:R-:W-:Y:S05]  /*7960*/  @!P2 BRA `(.L_x_79) ;  /* 0xfffffff80008a947 */ /* 0x000fea000383ffff */
[----:B------:R-:W-:Y:S05]  /*7970*/  BSYNC B0 ;  /* 0x0000000000007941 */ /* 0x000fea0003800000 */
.L_x_64:
[----:B------:R-:W-:Y:S05]  /*7980*/  EXIT ;  /* 0x000000000000794d */ /* 0x000fea0003800000 */
.L_x_63:
[----:B-1----:R-:W-:Y:S02]  /*7990*/  ULDC UR4, c[0x0][0xa00] ;  /* 0x0002800000047ab9 */ /* 0x002fe40000000800 */
        /* <DEDUP_REMOVED lines=9> */
[----:B------:R-:W-:Y:S01]  /*7a30*/  ULDC.64 UR6, c[0x0][0x198] ;  /* 0x0000660000067ab9 */ /* 0x000fe20000000a00 */
[----:B------:R-:W-:-:S09]  /*7a40*/  ULDC UR14, c[0x0][0xc] ;  /* 0x00000300000e7ab9 */ /* 0x000fd20000000800 */
.L_x_107:
[----:B------:R-:W1:Y:S01]  /*7a50*/  LDC R2, c[0x0][0xa04] ;  /* 0x00028100ff027b82 */ /* 0x000e620000000800 */
[----:B------:R-:W-:-:S07]  /*7a60*/  UMOV UR4, 0xffffffff ;  /* 0xffffffff00047882 */ /* 0x000fce0000000000 */
        /* <DEDUP_REMOVED lines=9> */
[----:B-1----:R-:W-:Y:S01]  /*7b00*/  @P3 IMAD.HI.U32 R10, R17, R6, RZ ;  /* 0x00000006110a3227 */ /* 0x002fe200078e00ff */
[----:B------:R-:W-:-:S04]  /*7b10*/  MOV R6, R17 ;  /* 0x0000001100067202 */ /* 0x000fc80000000f00 */
[----:B------:R-:W-:-:S05]  /*7b20*/  @P3 SHF.R.U32.HI R6, RZ, R7, R10 ;  /* 0x00000007ff063219 */ /* 0x000fca000001160a */
[----:B--2---:R-:W-:-:S04]  /*7b30*/  @P4 IMAD.HI.U32 R9, R6, R9, RZ ;  /* 0x0000000906094227 */ /* 0x004fc800078e00ff */
[----:B------:R-:W-:Y:S01]  /*7b40*/  IMAD.MOV.U32 R7, RZ, RZ, R6 ;  /* 0x000000ffff077224 */ /* 0x000fe200078e0006 */
[----:B---3--:R-:W-:-:S04]  /*7b50*/  @P4 SHF.R.U32.HI R7, RZ, R12, R9 ;  /* 0x0000000cff074219 */ /* 0x008fc80000011609 */
[----:B------:R-:W-:Y:S01]  /*7b60*/  MOV R9, R7 ;  /* 0x0000000700097202 */ /* 0x000fe20000000f00 */
[----:B----4-:R-:W-:-:S05]  /*7b70*/  @P5 IMAD.HI.U32 R2, R7, R2, RZ ;  /* 0x0000000207025227 */ /* 0x010fca00078e00ff */
[----:B------:R-:W-:Y:S02]  /*7b80*/  @P5 SHF.R.U32.HI R9, RZ, R3, R2 ;  /* 0x00000003ff095219 */ /* 0x000fe40000011602 */
[----:B------:R-:W-:-:S05]  /*7b90*/  IADD3 R3, -R7, RZ, RZ ;  /* 0x000000ff07037210 */ /* 0x000fca0007ffe1ff */
[----:B------:R-:W-:Y:S02]  /*7ba0*/  IMAD R2, R11, R3, R6 ;  /* 0x000000030b027224 */ /* 0x000fe400078e0206 */
[----:B------:R-:W-:-:S04]  /*7bb0*/  IMAD.MOV R3, RZ, RZ, -R9 ;  /* 0x000000ffff037224 */ /* 0x000fc800078e0a09 */
[----:B------:R-:W-:Y:S01]  /*7bc0*/  IMAD R3, R8, R3, R7 ;  /* 0x0000000308037224 */ /* 0x000fe200078e0207 */
[----:B------:R-:W-:Y:S06]  /*7bd0*/  BRA.DIV UR4, `(.L_x_81) ;  /* 0x0000001204107947 */ /* 0x000fec000b800000 */
[----:B------:R-:W-:-:S13]  /*7be0*/  ELECT P6, URZ, PT ;  /* 0x00000000003f782f */ /* 0x000fda00038c0000 */
.L_x_121:
[----:B------:R-:W1:Y:S01]  /*7bf0*/  LDC R6, c[0x0][0x28c] ;  /* 0x0000a300ff067b82 */ /* 0x000e620000000800 */
[----:B------:R-:W-:Y:S01]  /*7c00*/  BSSY B1, `(.L_x_82) ;  /* 0x0000027000017945 */ /* 0x000fe20003800000 */
[----:B-1----:R-:W-:-:S13]  /*7c10*/  ISETP.GT.AND P3, PT, R6, RZ, P6 ;  /* 0x000000ff0600720c */ /* 0x002fda0003764270 */
[----:B------:R-:W-:Y:S05]  /*7c20*/  @!P3 BRA `(.L_x_83) ;  /* 0x000000000090b947 */ /* 0x000fea0003800000 */
[----:B------:R-:W1:Y:S01]  /*7c30*/  S2R R8, SR_CgaCtaId ;  /* 0x0000000000087919 */ /* 0x000e620000008800 */
[----:B------:R-:W-:-:S04]  /*7c40*/  MOV R7, 0x400 ;  /* 0x0000040000077802 */ /* 0x000fc80000000f00 */
[----:B-1----:R-:W-:Y:S02]  /*7c50*/  LEA R10, R8, R7, 0x18 ;  /* 0x00000007080a7211 */ /* 0x002fe400078ec0ff */
[----:B------:R-:W-:Y:S02]  /*7c60*/  SHF.L.U32 R7, R0, 0x1f, RZ ;  /* 0x0000001f00077819 */ /* 0x000fe400000006ff */
[----:B------:R-:W-:-:S04]  /*7c70*/  LEA R8, R5, R10, 0x3 ;  /* 0x0000000a05087211 */ /* 0x000fc800078e18ff */
[----:B------:R-:W1:Y:S02]  /*7c80*/  SYNCS.PHASECHK.TRANS64.TRYWAIT P4, [R8+URZ+0xe428], R7 ;  /* 0x00e42807080075a7 */ /* 0x000e64000808017f */
[----:B-1----:R-:W-:Y:S05]  /*7c90*/  @!P4 BRA `(.L_x_84) ;  /* 0x000000100000c947 */ /* 0x002fea0003800000 */
.L_x_122:
[----:B------:R-:W-:Y:S01]  /*7ca0*/  UPRMT UR4, UR5, 0x9910, URZ ;  /* 0x0000991005047896 */ /* 0x000fe2000800003f */
[----:B-1----:R-:W-:-:S03]  /*7cb0*/  @P2 MOV R7, 0x2000 ;  /* 0x0000200000072802 */ /* 0x002fc60000000f00 */
[----:B------:R-:W-:Y:S01]  /*7cc0*/  UISETP.NE.AND UP0, UPT, UR4, 0x2, UPT ;  /* 0x000000020400788c */ /* 0x000fe2000bf05270 */
[----:B------:R1:W-:Y:S05]  /*7cd0*/  @P2 SYNCS.ARRIVE.TRANS64 RZ, [R8+URZ+0xe400], R7 ;  /* 0x00e4000708ff29a7 */ /* 0x0003ea000800003f */
[----:B------:R-:W-:-:S13]  /*7ce0*/  PLOP3.LUT P4, PT, PT, PT, UP0, 0x80, 0x0 ;  /* 0x000000000000781c */ /* 0x000fda0003f8f008 */
[----:B-1----:R-:W-:Y:S05]  /*7cf0*/  @P4 BRA `(.L_x_85) ;  /* 0x0000000000044947 */ /* 0x002fea0003800000 */
[----:B------:R-:W-:Y:S01]  /*7d00*/  BPT.TRAP 0x1 ;  /* 0x000000040000795c */ /* 0x000fe20000300000 */
.L_x_85:
[----:B------:R-:W-:Y:S05]  /*7d10*/  @P0 BRA `(.L_x_86) ;  /* 0x0000000000040947 */ /* 0x000fea0003800000 */
[----:B------:R-:W-:Y:S01]  /*7d20*/  BPT.TRAP 0x1 ;  /* 0x000000040000795c */ /* 0x000fe20000300000 */
.L_x_86:
[----:B------:R-:W-:Y:S01]  /*7d30*/  IMAD R10, R5, 0x2000, R10 ;  /* 0x00002000050a7824 */ /* 0x000fe200078e020a */
[----:B------:R-:W-:Y:S01]  /*7d40*/  R2UR UR9, R8 ;  /* 0x00000000080972ca */ /* 0x000fe200000e0000 */
[----:B------:R-:W-:Y:S01]  /*7d50*/  UIADD3 UR16, UP0, UR6, 0x1f0, URZ ;  /* 0x000001f006107890 */ /* 0x000fe2000ff1e03f */
[----:B------:R-:W-:Y:S01]  /*7d60*/  R2UR UR12, R2 ;  /* 0x00000000020c72ca */ /* 0x000fe200000e0000 */
[----:B------:R-:W-:Y:S01]  /*7d70*/  UMOV UR18, 0x0 ;  /* 0x0000000000127882 */ /* 0x000fe20000000000 */
[----:B------:R-:W-:Y:S01]  /*7d80*/  R2UR UR8, R10 ;  /* 0x000000000a0872ca */ /* 0x000fe200000e0000 */
[----:B------:R-:W-:Y:S01]  /*7d90*/  UIADD3.X UR17, URZ, UR7, URZ, UP0, !UPT ;  /* 0x000000073f117290 */ /* 0x000fe200087fe43f */
[----:B------:R-:W-:Y:S01]  /*7da0*/  R2UR UR13, R3 ;  /* 0x00000000030d72ca */ /* 0x000fe200000e0000 */
[----:B------:R-:W-:Y:S01]  /*7db0*/  UMOV UR19, 0x10000000 ;  /* 0x1000000000137882 */ /* 0x000fe20000000000 */
[----:B------:R-:W-:Y:S01]  /*7dc0*/  UMOV UR10, URZ ;  /* 0x0000003f000a7c82 */ /* 0x000fe20008000000 */
[----:B------:R-:W-:Y:S01]  /*7dd0*/  UMOV UR11, URZ ;  /* 0x0000003f000b7c82 */ /* 0x000fe20008000000 */
[----:B------:R-:W-:-:S03]  /*7de0*/  IADD3 R5, R5, 0x1, RZ ;  /* 0x0000000105057810 */ /* 0x000fc60007ffe0ff */
[----:B------:R-:W-:Y:S01]  /*7df0*/  UIADD3 UR9, UR9, 0xe400, URZ ;  /* 0x0000e40009097890 */ /* 0x000fe2000fffe03f */
[----:B------:R-:W-:-:S03]  /*7e00*/  ISETP.NE.AND P4, PT, R5, 0x5, PT ;  /* 0x000000050500780c */ /* 0x000fc60003f85270 */
[----:B------:R-:W-:Y:S01]  /*7e10*/  UIADD3 UR8, UR8, 0x2000, URZ ;  /* 0x0000200008087890 */ /* 0x000fe2000fffe03f */
[----:B------:R-:W-:Y:S02]  /*7e20*/  SEL R7, RZ, 0x1, P4 ;  /* 0x00000001ff077807 */ /* 0x000fe40002000000 */
[----:B------:R-:W-:Y:S02]  /*7e30*/  SEL R5, R5, RZ, P4 ;  /* 0x000000ff05057207 */ /* 0x000fe40002000000 */
[----:B------:R-:W-:-:S04]  /*7e40*/  LOP3.LUT R0, R0, R7, RZ, 0x3c, !PT ;  /* 0x0000000700007212 */ /* 0x000fc800078e3cff */
[----:B------:R1:W-:Y:S02]  /*7e50*/  UTMALDG.4D [UR8], [UR16], desc[UR18] ;  /* 0x00001208100075b4 */ /* 0x0003e40008019000 */
[----:B-1----:R-:W-:Y:S01]  /*7e60*/  NOP ;  /* 0x0000000000007918 */ /* 0x002fe20000000000 */
.L_x_83:
[----:B------:R-:W-:Y:S05]  /*7e70*/  BSYNC B1 ;  /* 0x0000000000017941 */ /* 0x000fea0003800000 */
.L_x_82:
        /* <DEDUP_REMOVED lines=10> */
.L_x_88:
[----:B------:R-:W-:Y:S05]  /*7f20*/  BSYNC B1 ;  /* 0x0000000000017941 */ /* 0x000fea0003800000 */
.L_x_87:
[----:B------:R-:W-:Y:S01]  /*7f30*/  BSSY B1, `(.L_x_90) ;  /* 0x0000028000017945 */ /* 0x000fe20003800000 */
[----:B------:R-:W-:-:S03]  /*7f40*/  MOV R9, RZ ;  /* 0x000000ff00097202 */ /* 0x000fc60000000f00 */
        /* <DEDUP_REMOVED lines=8> */
.L_x_123:
[----:B------:R-:W-:Y:S01]  /*7fd0*/  UPRMT UR4, UR5, 0x9910, URZ ;  /* 0x0000991005047896 */ /* 0x000fe2000800003f */
[----:B-1----:R-:W-:-:S03]  /*7fe0*/  @P2 MOV R8, 0x2000 ;  /* 0x0000200000082802 */ /* 0x002fc60000000f00 */
[----:B------:R-:W-:Y:S01]  /*7ff0*/  UISETP.NE.AND UP0, UPT, UR4, 0x2, UPT ;  /* 0x000000020400788c */ /* 0x000fe2000bf05270 */
[----:B------:R1:W-:Y:S05]  /*8000*/  @P2 SYNCS.ARRIVE.TRANS64 RZ, [R7+URZ+0xe400], R8 ;  /* 0x00e4000807ff29a7 */ /* 0x0003ea000800003f */
[----:B------:R-:W-:-:S13]  /*8010*/  PLOP3.LUT P3, PT, PT, PT, UP0, 0x80, 0x0 ;  /* 0x000000000000781c */ /* 0x000fda0003f6f008 */
[----:B-1----:R-:W-:Y:S05]  /*8020*/  @P3 BRA `(.L_x_93) ;  /* 0x0000000000043947 */ /* 0x002fea0003800000 */
[----:B------:R-:W-:Y:S01]  /*8030*/  BPT.TRAP 0x1 ;  /* 0x000000040000795c */ /* 0x000fe20000300000 */
.L_x_93:
[----:B------:R-:W-:Y:S05]  /*8040*/  @P0 BRA `(.L_x_94) ;  /* 0x0000000000040947 */ /* 0x000fea0003800000 */
[----:B------:R-:W-:Y:S01]  /*8050*/  BPT.TRAP 0x1 ;  /* 0x000000040000795c */ /* 0x000fe20000300000 */
.L_x_94:
[----:B------:R-:W-:Y:S01]  /*8060*/  LEA R4, R5, R4, 0xd ;  /* 0x0000000405047211 */ /* 0x000fe200078e68ff */
[----:B------:R-:W-:Y:S01]  /*8070*/  UIADD3 UR16, UP0, UR6, 0x2f0, URZ ;  /* 0x000002f006107890 */ /* 0x000fe2000ff1e03f */
[----:B------:R-:W-:Y:S01]  /*8080*/  R2UR UR9, R7 ;  /* 0x00000000070972ca */ /* 0x000fe200000e0000 */
[----:B------:R-:W-:Y:S01]  /*8090*/  UMOV UR18, 0x0 ;  /* 0x0000000000127882 */ /* 0x000fe20000000000 */
[----:B------:R-:W-:Y:S01]  /*80a0*/  R2UR UR8, R4 ;  /* 0x00000000040872ca */ /* 0x000fe200000e0000 */
[----:B------:R-:W-:Y:S01]  /*80b0*/  UIADD3.X UR17, URZ, UR7, URZ, UP0, !UPT ;  /* 0x000000073f117290 */ /* 0x000fe200087fe43f */
[----:B------:R-:W-:Y:S01]  /*80c0*/  R2UR UR12, R2 ;  /* 0x00000000020c72ca */ /* 0x000fe200000e0000 */
[----:B------:R-:W-:Y:S01]  /*80d0*/  UMOV UR19, 0x10000000 ;  /* 0x1000000000137882 */ /* 0x000fe20000000000 */
[----:B------:R-:W-:Y:S01]  /*80e0*/  R2UR UR13, R3 ;  /* 0x00000000030d72ca */ /* 0x000fe200000e0000 */
[----:B------:R-:W-:Y:S01]  /*80f0*/  UMOV UR10, URZ ;  /* 0x0000003f000a7c82 */ /* 0x000fe20008000000 */
[----:B------:R-:W-:Y:S01]  /*8100*/  UMOV UR11, URZ ;  /* 0x0000003f000b7c82 */ /* 0x000fe20008000000 */
[----:B------:R-:W-:Y:S01]  /*8110*/  VIADD R5, R5, 0x1 ;  /* 0x0000000105057836 */ /* 0x000fe20000000000 */
[----:B------:R-:W-:-:S03]  /*8120*/  MOV R9, 0x1 ;  /* 0x0000000100097802 */ /* 0x000fc60000000f00 */
[----:B------:R-:W-:Y:S01]  /*8130*/  UIADD3 UR9, UR9, 0xe400, URZ ;  /* 0x0000e40009097890 */ /* 0x000fe2000fffe03f */
[----:B------:R-:W-:Y:S01]  /*8140*/  ISETP.NE.AND P3, PT, R5, 0x5, PT ;  /* 0x000000050500780c */ /* 0x000fe20003f65270 */
[----:B------:R-:W-:-:S03]  /*8150*/  UIADD3 UR8, UR8, 0x2000, URZ ;  /* 0x0000200008087890 */ /* 0x000fc6000fffe03f */
[----:B------:R-:W-:Y:S02]  /*8160*/  SEL R7, RZ, 0x1, P3 ;  /* 0x00000001ff077807 */ /* 0x000fe40001800000 */
[----:B------:R-:W-:Y:S02]  /*8170*/  SEL R5, R5, RZ, P3 ;  /* 0x000000ff05057207 */ /* 0x000fe40001800000 */
[----:B------:R-:W-:Y:S02]  /*8180*/  LOP3.LUT R0, R0, R7, RZ, 0x3c, !PT ;  /* 0x0000000700007212 */ /* 0x000fe400078e3cff */
[----:B------:R2:W-:Y:S02]  /*8190*/  UTMALDG.4D [UR8], [UR16], desc[UR18] ;  /* 0x00001208100075b4 */ /* 0x0005e40008019000 */
[----:B--2---:R-:W-:-:S03]  /*81a0*/  NOP ;  /* 0x0000000000007918 */ /* 0x004fc60000000000 */
.L_x_91:
[----:B------:R-:W-:Y:S05]  /*81b0*/  BSYNC B1 ;  /* 0x0000000000017941 */ /* 0x000fea0003800000 */
.L_x_90:
[----:B------:R-:W-:-:S13]  /*81c0*/  ISETP.GE.AND P3, PT, R6, 0x81, PT ;  /* 0x000000810600780c */ /* 0x000fda0003f66270 */
[----:B------:R-:W-:Y:S05]  /*81d0*/  @!P3 BRA `(.L_x_95) ;  /* 0x000000040070b947 */ /* 0x000fea0003800000 */
[----:B------:R-:W-:Y:S01]  /*81e0*/  IADD3 R6, R6, 0x7f, RZ ;  /* 0x0000007f06067810 */ /* 0x000fe20007ffe0ff */
[----:B------:R-:W-:Y:S03]  /*81f0*/  BSSY B1, `(.L_x_95) ;  /* 0x000005a000017945 */ /* 0x000fe60003800000 */
[----:B-1----:R-:W-:-:S04]  /*8200*/  SHF.R.S32.HI R7, RZ, 0x1f, R6 ;  /* 0x0000001fff077819 */ /* 0x002fc80000011406 */
[----:B------:R-:W-:-:S04]  /*8210*/  LEA.HI R7, R7, R6, RZ, 0x7 ;  /* 0x0000000607077211 */ /* 0x000fc800078f38ff */
[----:B------:R-:W-:-:S05]  /*8220*/  SHF.R.S32.HI R7, RZ, 0x7, R7 ;  /* 0x00000007ff077819 */ /* 0x000fca0000011407 */
[----:B------:R-:W-:-:S07]  /*8230*/  IMAD.SHL.U32 R4, R7, 0x2, RZ ;  /* 0x0000000207047824 */ /* 0x000fce00078e00ff */
.L_x_106:
[----:B------:R-:W-:Y:S04]  /*8240*/  BSSY B2, `(.L_x_96) ;  /* 0x0000027000027945 */ /* 0x000fe80003800000 */
[----:B------:R-:W-:Y:S05]  /*8250*/  @!P6 BRA `(.L_x_97) ;  /* 0x000000000094e947 */ /* 0x000fea0003800000 */
[----:B------:R-:W1:Y:S01]  /*8260*/  S2R R7, SR_CgaCtaId ;  /* 0x0000000000077919 */ /* 0x000e620000008800 */
[----:B------:R-:W-:Y:S02]  /*8270*/  MOV R6, 0x400 ;  /* 0x0000040000067802 */ /* 0x000fe40000000f00 */
[----:B------:R-:W-:Y:S02]  /*8280*/  SHF.L.U32 R8, R0, 0x1f, RZ ;  /* 0x0000001f00087819 */ /* 0x000fe400000006ff */
[----:B-1----:R-:W-:-:S04]  /*8290*/  LEA R6, R7, R6, 0x18 ;  /* 0x0000000607067211 */ /* 0x002fc800078ec0ff */
[----:B------:R-:W-:-:S04]  /*82a0*/  LEA R7, R5, R6, 0x3 ;  /* 0x0000000605077211 */ /* 0x000fc800078e18ff */
[----:B------:R-:W1:Y:S02]  /*82b0*/  SYNCS.PHASECHK.TRANS64.TRYWAIT P3, [R7+URZ+0xe428], R8 ;  /* 0x00e42808070075a7 */ /* 0x000e64000806017f */
[----:B-1----:R-:W-:Y:S05]  /*82c0*/  @!P3 BRA `(.L_x_98) ;  /* 0x0000000800b0b947 */ /* 0x002fea0003800000 */
.L_x_124:
[----:B------:R-:W-:Y:S01]  /*82d0*/  UPRMT UR4, UR5, 0x9910, URZ ;  /* 0x0000991005047896 */ /* 0x000fe2000800003f */
[----:B-1----:R-:W-:-:S03]  /*82e0*/  @P2 MOV R8, 0x2000 ;  /* 0x0000200000082802 */ /* 0x002fc60000000f00 */
[----:B------:R-:W-:Y:S01]  /*82f0*/  UISETP.NE.AND UP0, UPT, UR4, 0x2, UPT ;  /* 0x000000020400788c */ /* 0x000fe2000bf05270 */
[----:B------:R1:W-:Y:S05]  /*8300*/  @P2 SYNCS.ARRIVE.TRANS64 RZ, [R7+URZ+0xe400], R8 ;  /* 0x00e4000807ff29a7 */ /* 0x0003ea000800003f */
[----:B------:R-:W-:-:S13]  /*8310*/  PLOP3.LUT P3, PT, PT, PT, UP0, 0x80, 0x0 ;  /* 0x000000000000781c */ /* 0x000fda0003f6f008 */
[----:B-1----:R-:W-:Y:S05]  /*8320*/  @P3 BRA `(.L_x_99) ;  /* 0x0000000000043947 */ /* 0x002fea0003800000 */
[----:B------:R-:W-:Y:S01]  /*8330*/  BPT.TRAP 0x1 ;  /* 0x000000040000795c */ /* 0x000fe20000300000 */
.L_x_99:
[----:B------:R-:W-:Y:S05]  /*8340*/  @P0 BRA `(.L_x_100) ;  /* 0x0000000000040947 */ /* 0x000fea0003800000 */
[----:B------:R-:W-:Y:S01]  /*8350*/  BPT.TRAP 0x1 ;  /* 0x000000040000795c */ /* 0x000fe20000300000 */
.L_x_100:
        /* <DEDUP_REMOVED lines=11> */
[----:B------:R-:W-:-:S03]  /*8410*/  IADD3 R5, R5, 0x1, RZ ;  /* 0x0000000105057810 */ /* 0x000fc60007ffe0ff */
[----:B------:R-:W-:Y:S01]  /*8420*/  UIADD3 UR9, UR9, 0xe400, URZ ;  /* 0x0000e40009097890 */ /* 0x000fe2000fffe03f */
[C---:B------:R-:W-:Y:S01]  /*8430*/  ISETP.NE.AND P3, PT, R5.reuse, 0x5, PT ;  /* 0x000000050500780c */ /* 0x040fe20003f65270 */
[----:B------:R-:W-:Y:S02]  /*8440*/  USHF.L.U32 UR11, UR11, 0x7, URZ ;  /* 0x000000070b0b7899 */ /* 0x000fe4000800063f */
[----:B------:R-:W-:Y:S01]  /*8450*/  UIADD3 UR8, UR8, 0x2000, URZ ;  /* 0x0000200008087890 */ /* 0x000fe2000fffe03f */
[----:B------:R-:W-:Y:S02]  /*8460*/  SEL R7, RZ, 0x1, P3 ;  /* 0x00000001ff077807 */ /* 0x000fe40001800000 */
[----:B------:R-:W-:Y:S02]  /*8470*/  SEL R5, R5, RZ, P3 ;  /* 0x000000ff05057207 */ /* 0x000fe40001800000 */
[----:B------:R-:W-:-:S04]  /*8480*/  LOP3.LUT R0, R0, R7, RZ, 0x3c, !PT ;  /* 0x0000000700007212 */ /* 0x000fc800078e3cff */
[----:B------:R1:W-:Y:S02]  /*8490*/  UTMALDG.4D [UR8], [UR16], desc[UR18] ;  /* 0x00001208100075b4 */ /* 0x0003e40008019000 */
[----:B-1----:R-:W-:Y:S01]  /*84a0*/  NOP ;  /* 0x0000000000007918 */ /* 0x002fe20000000000 */
.L_x_97:
[----:B------:R-:W-:Y:S05]  /*84b0*/  BSYNC B2 ;  /* 0x0000000000027941 */ /* 0x000fea0003800000 */
.L_x_96:
[----:B------:R-:W-:Y:S01]  /*84c0*/  ISETP.LT.OR P3, PT, R4, 0x4, !P6 ;  /* 0x000000040400780c */ /* 0x000fe20007761670 */
[----:B------:R-:W-:-:S12]  /*84d0*/  BSSY B2, `(.L_x_101) ;  /* 0x0000028000027945 */ /* 0x000fd80003800000 */
[----:B------:R-:W-:Y:S05]  /*84e0*/  @P3 BRA `(.L_x_102) ;  /* 0x0000000000983947 */ /* 0x000fea0003800000 */
[----:B------:R-:W1:Y:S01]  /*84f0*/  S2R R7, SR_CgaCtaId ;  /* 0x0000000000077919 */ /* 0x000e620000008800 */
[----:B------:R-:W-:Y:S02]  /*8500*/  MOV R6, 0x400 ;  /* 0x0000040000067802 */ /* 0x000fe40000000f00 */
[----:B------:R-:W-:Y:S02]  /*8510*/  SHF.L.U32 R8, R0, 0x1f, RZ ;  /* 0x0000001f00087819 */ /* 0x000fe400000006ff */
[----:B-1----:R-:W-:-:S04]  /*8520*/  LEA R6, R7, R6, 0x18 ;  /* 0x0000000607067211 */ /* 0x002fc800078ec0ff */
[----:B------:R-:W-:-:S04]  /*8530*/  LEA R7, R5, R6, 0x3 ;  /* 0x0000000605077211 */ /* 0x000fc800078e18ff */
[----:B------:R-:W1:Y:S02]  /*8540*/  SYNCS.PHASECHK.TRANS64.TRYWAIT P3, [R7+URZ+0xe428], R8 ;  /* 0x00e42808070075a7 */ /* 0x000e64000806017f */
[----:B-1----:R-:W-:Y:S05]  /*8550*/  @!P3 BRA `(.L_x_103) ;  /* 0x000000080020b947 */ /* 0x002fea0003800000 */
.L_x_125:
[----:B------:R-:W-:Y:S01]  /*8560*/  UPRMT UR4, UR5, 0x9910, URZ ;  /* 0x0000991005047896 */ /* 0x000fe2000800003f */
[----:B-1----:R-:W-:-:S03]  /*8570*/  @P1 IMAD.MOV.U32 R8, RZ, RZ, 0x2000 ;  /* 0x00002000ff081424 */ /* 0x002fc600078e00ff */
[----:B------:R-:W-:Y:S01]  /*8580*/  UISETP.NE.AND UP0, UPT, UR4, 0x2, UPT ;  /* 0x000000020400788c */ /* 0x000fe2000bf05270 */
[----:B------:R1:W-:Y:S05]  /*8590*/  @P1 SYNCS.ARRIVE.TRANS64 RZ, [R7+URZ+0xe400], R8 ;  /* 0x00e4000807ff19a7 */ /* 0x0003ea000800003f */
[----:B------:R-:W-:-:S13]  /*85a0*/  PLOP3.LUT P3, PT, PT, PT, UP0, 0x80, 0x0 ;  /* 0x000000000000781c */ /* 0x000fda0003f6f008 */
[----:B-1----:R-:W-:Y:S05]  /*85b0*/  @P3 BRA `(.L_x_104) ;  /* 0x0000000000043947 */ /* 0x002fea0003800000 */
[----:B------:R-:W-:Y:S01]  /*85c0*/  BPT.TRAP 0x1 ;  /* 0x000000040000795c */ /* 0x000fe20000300000 */
.L_x_104:
[----:B------:R-:W-:Y:S05]  /*85d0*/  @P0 BRA `(.L_x_105) ;  /* 0x0000000000040947 */ /* 0x000fea0003800000 */
[----:B------:R-:W-:Y:S01]  /*85e0*/  BPT.TRAP 0x1 ;  /* 0x000000040000795c */ /* 0x000fe20000300000 */
.L_x_105:
        /* <DEDUP_REMOVED lines=10> */
[----:B------:R-:W-:Y:S01]  /*8690*/  R2UR UR13, R3 ;  /* 0x00000000030d72ca */ /* 0x000fe200000e0000 */
[----:B------:R-:W-:Y:S01]  /*86a0*/  VIADD R9, R9, 0x1 ;  /* 0x0000000109097836 */ /* 0x000fe20000000000 */
[----:B------:R-:W-:-:S03]  /*86b0*/  IADD3 R5, R5, 0x1, RZ ;  /* 0x0000000105057810 */ /* 0x000fc60007ffe0ff */
[----:B------:R-:W-:Y:S01]  /*86c0*/  UIADD3 UR9, UR9, 0xe400, URZ ;  /* 0x0000e40009097890 */ /* 0x000fe2000fffe03f */
[C---:B------:R-:W-:Y:S01]  /*86d0*/  ISETP.NE.AND P3, PT, R5.reuse, 0x5, PT ;  /* 0x000000050500780c */ /* 0x040fe20003f65270 */
[----:B------:R-:W-:Y:S02]  /*86e0*/  UIADD3 UR8, UR8, 0x2000, URZ ;  /* 0x0000200008087890 */ /* 0x000fe4000fffe03f */
[----:B------:R-:W-:Y:S01]  /*86f0*/  USHF.L.U32 UR11, UR11, 0x7, URZ ;  /* 0x000000070b0b7899 */ /* 0x000fe2000800063f */
[----:B------:R-:W-:Y:S02]  /*8700*/  SEL R7, RZ, 0x1, P3 ;  /* 0x00000001ff077807 */ /* 0x000fe40001800000 */
[----:B------:R-:W-:Y:S02]  /*8710*/  SEL R5, R5, RZ, P3 ;  /* 0x000000ff05057207 */ /* 0x000fe40001800000 */
[----:B------:R-:W-:-:S04]  /*8720*/  LOP3.LUT R0, R0, R7, RZ, 0x3c, !PT ;  /* 0x0000000700007212 */ /* 0x000fc800078e3cff */
[----:B------:R1:W-:Y:S02]  /*8730*/  UTMALDG.4D [UR8], [UR16], desc[UR18] ;  /* 0x00001208100075b4 */ /* 0x0003e40008019000 */
[----:B-1----:R-:W-:Y:S01]  /*8740*/  NOP ;  /* 0x0000000000007918 */ /* 0x002fe20000000000 */
.L_x_102:
[----:B------:R-:W-:Y:S05]  /*8750*/  BSYNC B2 ;  /* 0x0000000000027941 */ /* 0x000fea0003800000 */
.L_x_101:
[C---:B------:R-:W-:Y:S02]  /*8760*/  ISETP.GT.AND P3, PT, R4.reuse, 0x4, PT ;  /* 0x000000040400780c */ /* 0x040fe40003f64270 */
[----:B------:R-:W-:-:S11]  /*8770*/  IADD3 R4, R4, -0x2, RZ ;  /* 0xfffffffe04047810 */ /* 0x000fd60007ffe0ff */
[----:B------:R-:W-:Y:S05]  /*8780*/  @P3 BRA `(.L_x_106) ;  /* 0xfffffff800ac3947 */ /* 0x000fea000383ffff */
[----:B------:R-:W-:Y:S05]  /*8790*/  BSYNC B1 ;  /* 0x0000000000017941 */ /* 0x000fea0003800000 */
.L_x_95:
[----:B------:R-:W-:Y:S01]  /*87a0*/  IADD3 R17, R17, UR14, RZ ;  /* 0x0000000e11117c10 */ /* 0x000fe2000fffe0ff */
[----:B------:R-:W-:Y:S01]  /*87b0*/  ULDC UR4, c[0x0][0xa00] ;  /* 0x0002800000047ab9 */ /* 0x000fe20000000800 */
[----:B-1----:R-:W-:Y:S02]  /*87c0*/  PRMT R4, RZ, 0x7610, R4 ;  /* 0x00007610ff047816 */ /* 0x002fe40000000004 */
[----:B------:R-:W-:-:S13]  /*87d0*/  ISETP.GE.AND P3, PT, R17, UR4, PT ;  /* 0x0000000411007c0c */ /* 0x000fda000bf66270 */
[----:B------:R-:W-:Y:S05]  /*87e0*/  @!P3 BRA `(.L_x_107) ;  /* 0xfffffff00098b947 */ /* 0x000fea000383ffff */
[----:B------:R-:W-:Y:S05]  /*87f0*/  BSYNC B0 ;  /* 0x0000000000007941 */ /* 0x000fea0003800000 */
.L_x_80:
[----:B------:R-:W-:Y:S05]  /*8800*/  EXIT ;  /* 0x000000000000794d */ /* 0x000fea0003800000 */
.L_x_17:
[----:B-1----:R-:W-:-:S04]  /*8810*/  IMAD.U32 R3, RZ, RZ, UR4 ;  /* 0x00000004ff037e24 */ /* 0x002fc8000f8e00ff */
[----:B------:R1:W2:Y:S03]  /*8820*/  SYNCS.PHASECHK.TRANS64.TRYWAIT P1, [R3+URZ+0xe450], R0 ;  /* 0x00e45000030075a7 */ /* 0x0002a6000802017f */
[----:B--2---:R-:W-:Y:S05]  /*8830*/  @!P1 NANOSLEEP.SYNCS 0x989680 ;  /* 0x009896800000995d */ /* 0x004fea0003900000 */
[----:B------:R-:W2:Y:S02]  /*8840*/  @!P1 SYNCS.PHASECHK.TRANS64 P1, [R3+URZ+0xe450], R0 ;  /* 0x00e45000030095a7 */ /* 0x000ea4000802007f */
[----:B--2---:R-:W-:Y:S05]  /*8850*/  @!P1 BRA `(.L_x_17) ;  /* 0xfffffffc00ec9947 */ /* 0x004fea000383ffff */
[----:B------:R-:W-:Y:S05]  /*8860*/  BRA `(.L_x_108) ;  /* 0xffffff8800e07947 */ /* 0x000fea000383ffff */
.L_x_19:
[----:B-1----:R-:W-:-:S04]  /*8870*/  MOV R5, UR13 ;  /* 0x0000000d00057c02 */ /* 0x002fc80008000f00 */
[----:B------:R1:W2:Y:S03]  /*8880*/  SYNCS.PHASECHK.TRANS64.TRYWAIT P1, [R5+URZ+0xe400], R0 ;  /* 0x00e40000050075a7 */ /* 0x0002a6000802017f */
[----:B--2---:R-:W-:Y:S05]  /*8890*/  @!P1 NANOSLEEP.SYNCS 0x989680 ;  /* 0x009896800000995d */ /* 0x004fea0003900000 */
[----:B------:R-:W2:Y:S02]  /*88a0*/  @!P1 SYNCS.PHASECHK.TRANS64 P1, [R5+URZ+0xe400], R0 ;  /* 0x00e40000050095a7 */ /* 0x000ea4000802007f */
[----:B--2---:R-:W-:Y:S05]  /*88b0*/  @!P1 BRA `(.L_x_19) ;  /* 0xfffffffc00ec9947 */ /* 0x004fea000383ffff */
[----:B------:R-:W-:Y:S05]  /*88c0*/  BRA `(.L_x_109) ;  /* 0xffffff8800e47947 */ /* 0x000fea000383ffff */
.L_x_20:
[----:B-1----:R-:W-:-:S04]  /*88d0*/  MOV R0, UR49 ;  /* 0x0000003100007c02 */ /* 0x002fc80008000f00 */
[----:B------:R1:W2:Y:S03]  /*88e0*/  SYNCS.PHASECHK.TRANS64.TRYWAIT P1, [R0+URZ+-0x8], R3 ;  /* 0xfffff803000075a7 */ /* 0x0002a6000802017f */
[----:B--2---:R-:W-:Y:S05]  /*88f0*/  @!P1 NANOSLEEP.SYNCS 0x989680 ;  /* 0x009896800000995d */ /* 0x004fea0003900000 */
[----:B------:R-:W2:Y:S02]  /*8900*/  @!P1 SYNCS.PHASECHK.TRANS64 P1, [R0+URZ+-0x8], R3 ;  /* 0xfffff803000095a7 */ /* 0x000ea4000802007f */
[----:B--2---:R-:W-:Y:S05]  /*8910*/  @!P1 BRA `(.L_x_20) ;  /* 0xfffffffc00ec9947 */ /* 0x004fea000383ffff */
[----:B------:R-:W-:Y:S05]  /*8920*/  BRA `(.L_x_110) ;  /* 0xffffff8800d47947 */ /* 0x000fea000383ffff */
.L_x_22:
[----:B-1----:R-:W-:-:S04]  /*8930*/  IMAD.U32 R3, RZ, RZ, UR6 ;  /* 0x00000006ff037e24 */ /* 0x002fc8000f8e00ff */
[----:B------:R1:W2:Y:S03]  /*8940*/  SYNCS.PHASECHK.TRANS64.TRYWAIT P1, [R3+URZ+0xe400], R0 ;  /* 0x00e40000030075a7 */ /* 0x0002a6000802017f */
[----:B--2---:R-:W-:Y:S05]  /*8950*/  @!P1 NANOSLEEP.SYNCS 0x989680 ;  /* 0x009896800000995d */ /* 0x004fea0003900000 */
[----:B------:R-:W2:Y:S02]  /*8960*/  @!P1 SYNCS.PHASECHK.TRANS64 P1, [R3+URZ+0xe400], R0 ;  /* 0x00e40000030095a7 */ /* 0x000ea4000802007f */
[----:B--2---:R-:W-:Y:S05]  /*8970*/  @!P1 BRA `(.L_x_22) ;  /* 0xfffffffc00ec9947 */ /* 0x004fea000383ffff */
[----:B------:R-:W-:Y:S05]  /*8980*/  BRA `(.L_x_111) ;  /* 0xffffffa800d07947 */ /* 0x000fea000383ffff */
.L_x_27:
[----:B-1----:R-:W-:-:S04]  /*8990*/  MOV R5, UR6 ;  /* 0x0000000600057c02 */ /* 0x002fc80008000f00 */
[----:B------:R1:W2:Y:S03]  /*89a0*/  SYNCS.PHASECHK.TRANS64.TRYWAIT P2, [R5+URZ+0xe400], R4 ;  /* 0x00e40004050075a7 */ /* 0x0002a6000804017f */
[----:B--2---:R-:W-:Y:S05]  /*89b0*/  @!P2 NANOSLEEP.SYNCS 0x989680 ;  /* 0x009896800000a95d */ /* 0x004fea0003900000 */
[----:B------:R-:W2:Y:S02]  /*89c0*/  @!P2 SYNCS.PHASECHK.TRANS64 P2, [R5+URZ+0xe400], R4 ;  /* 0x00e400040500a5a7 */ /* 0x000ea4000804007f */
[----:B--2---:R-:W-:Y:S05]  /*89d0*/  @!P2 BRA `(.L_x_27) ;  /* 0xfffffffc00eca947 */ /* 0x004fea000383ffff */
[----:B------:R-:W-:Y:S05]  /*89e0*/  BRA `(.L_x_112) ;  /* 0xffffffac00d87947 */ /* 0x000fea000383ffff */
.L_x_31:
[----:B-1----:R-:W-:-:S04]  /*89f0*/  MOV R6, UR6 ;  /* 0x0000000600067c02 */ /* 0x002fc80008000f00 */
[----:B------:R1:W2:Y:S03]  /*8a00*/  SYNCS.PHASECHK.TRANS64.TRYWAIT P2, [R6+URZ+0xe400], R7 ;  /* 0x00e40007060075a7 */ /* 0x0002a6000804017f */
[----:B--2---:R-:W-:Y:S05]  /*8a10*/  @!P2 NANOSLEEP.SYNCS 0x989680 ;  /* 0x009896800000a95d */ /* 0x004fea0003900000 */
[----:B------:R-:W2:Y:S02]  /*8a20*/  @!P2 SYNCS.PHASECHK.TRANS64 P2, [R6+URZ+0xe400], R7 ;  /* 0x00e400070600a5a7 */ /* 0x000ea4000804007f */
[----:B--2---:R-:W-:Y:S05]  /*8a30*/  @!P2 BRA `(.L_x_31) ;  /* 0xfffffffc00eca947 */ /* 0x004fea000383ffff */
[----:B------:R-:W-:Y:S05]  /*8a40*/  BRA `(.L_x_30) ;  /* 0xffffffd000487947 */ /* 0x000fea000383ffff */
.L_x_51:
[----:B-1----:R-:W-:-:S04]  /*8a50*/  IMAD.U32 R3, RZ, RZ, UR49 ;  /* 0x00000031ff037e24 */ /* 0x002fc8000f8e00ff */
[----:B------:R1:W2:Y:S03]  /*8a60*/  SYNCS.PHASECHK.TRANS64.TRYWAIT P0, [R3+URZ+0x8], R0 ;  /* 0x00000800030075a7 */ /* 0x0002a6000800017f */
[----:B--2---:R-:W-:Y:S05]  /*8a70*/  @!P0 NANOSLEEP.SYNCS 0x989680 ;  /* 0x009896800000895d */ /* 0x004fea0003900000 */
[----:B------:R-:W2:Y:S02]  /*8a80*/  @!P0 SYNCS.PHASECHK.TRANS64 P0, [R3+URZ+0x8], R0 ;  /* 0x00000800030085a7 */ /* 0x000ea4000800007f */
[----:B--2---:R-:W-:Y:S05]  /*8a90*/  @!P0 BRA `(.L_x_51) ;  /* 0xfffffffc00ec8947 */ /* 0x004fea000383ffff */
[----:B------:R-:W-:Y:S05]  /*8aa0*/  BRA `(.L_x_113) ;  /* 0xffffffdc00107947 */ /* 0x000fea000383ffff */
.L_x_65:
[----:B------:R-:W-:Y:S01]  /*8ab0*/  BSSY B1, `(.L_x_114) ;  /* 0x0000006000017945 */ /* 0x000fe20003800000 */
[----:B------:R-:W-:-:S07]  /*8ac0*/  MOV R15, 0xffffffff ;  /* 0xffffffff000f7802 */ /* 0x000fce0000000f00 */
[----:B------:R-:W-:Y:S05]  /*8ad0*/  WARPSYNC.COLLECTIVE R15, `(.L_x_115) ;  /* 0x000000000f0c7348 */ /* 0x000fea0003c00000 */
[----:B------:R-:W-:Y:S02]  /*8ae0*/  ELECT P6, UR62, PT ;  /* 0x00000000003e782f */ /* 0x000fe400038c0000 */
[----:B------:R-:W-:Y:S01]  /*8af0*/  MOV R14, UR62 ;  /* 0x0000003e000e7c02 */ /* 0x000fe20008000f00 */
[----:B------:R-:W-:Y:S10]  /*8b00*/  ENDCOLLECTIVE ;  /* 0x000000000000791b */ /* 0x000ff40003800000 */
.L_x_115:
[----:B------:R-:W-:Y:S05]  /*8b10*/  BSYNC B1 ;  /* 0x0000000000017941 */ /* 0x000fea0003800000 */
.L_x_114:
[----:B------:R-:W-:Y:S05]  /*8b20*/  BRA `(.L_x_116) ;  /* 0xffffffe800007947 */ /* 0x000fea000383ffff */
.L_x_68:
[----:B-1----:R1:W2:Y:S02]  /*8b30*/  SYNCS.PHASECHK.TRANS64.TRYWAIT P2, [R7+URZ+0xe460], R6 ;  /* 0x00e46006070075a7 */ /* 0x0022a4000804017f */
[----:B--2---:R-:W-:Y:S05]  /*8b40*/  @!P2 NANOSLEEP.SYNCS 0x989680 ;  /* 0x009896800000a95d */ /* 0x004fea0003900000 */
[----:B------:R-:W2:Y:S02]  /*8b50*/  @!P2 SYNCS.PHASECHK.TRANS64 P2, [R7+URZ+0xe460], R6 ;  /* 0x00e460060700a5a7 */ /* 0x000ea4000804007f */
[----:B--2---:R-:W-:Y:S05]  /*8b60*/  @!P2 BRA `(.L_x_68) ;  /* 0xfffffffc00f0a947 */ /* 0x004fea000383ffff */
[----:B------:R-:W-:Y:S05]  /*8b70*/  BRA `(.L_x_117) ;  /* 0xffffffe800207947 */ /* 0x000fea000383ffff */
.L_x_73:
[----:B-1----:R1:W2:Y:S02]  /*8b80*/  SYNCS.PHASECHK.TRANS64.TRYWAIT P2, [R7+URZ+0xe4b0], R4 ;  /* 0x00e4b004070075a7 */ /* 0x0022a4000804017f */
[----:B--2---:R-:W-:Y:S05]  /*8b90*/  @!P2 NANOSLEEP.SYNCS 0x989680 ;  /* 0x009896800000a95d */ /* 0x004fea0003900000 */
[----:B------:R-:W2:Y:S02]  /*8ba0*/  @!P2 SYNCS.PHASECHK.TRANS64 P2, [R7+URZ+0xe4b0], R4 ;  /* 0x00e4b0040700a5a7 */ /* 0x000ea4000804007f */
[----:B--2---:R-:W-:Y:S05]  /*8bb0*/  @!P2 BRA `(.L_x_73) ;  /* 0xfffffffc00f0a947 */ /* 0x004fea000383ffff */
[----:B------:R-:W-:Y:S05]  /*8bc0*/  BRA `(.L_x_72) ;  /* 0xffffffe800b07947 */ /* 0x000fea000383ffff */
.L_x_76:
[----:B-1----:R1:W2:Y:S02]  /*8bd0*/  SYNCS.PHASECHK.TRANS64.TRYWAIT P2, [R4+URZ+0xe460], R9 ;  /* 0x00e46009040075a7 */ /* 0x0022a4000804017f */
[----:B--2---:R-:W-:Y:S05]  /*8be0*/  @!P2 NANOSLEEP.SYNCS 0x989680 ;  /* 0x009896800000a95d */ /* 0x004fea0003900000 */
[----:B------:R-:W2:Y:S02]  /*8bf0*/  @!P2 SYNCS.PHASECHK.TRANS64 P2, [R4+URZ+0xe460], R9 ;  /* 0x00e460090400a5a7 */ /* 0x000ea4000804007f */
[----:B--2---:R-:W-:Y:S05]  /*8c00*/  @!P2 BRA `(.L_x_76) ;  /* 0xfffffffc00f0a947 */ /* 0x004fea000383ffff */
[----:B------:R-:W-:Y:S05]  /*8c10*/  BRA `(.L_x_118) ;  /* 0xffffffe800c47947 */ /* 0x000fea000383ffff */
.L_x_81:
[----:B------:R-:W-:Y:S01]  /*8c20*/  BSSY B1, `(.L_x_119) ;  /* 0x0000006000017945 */ /* 0x000fe20003800000 */
[----:B------:R-:W-:-:S07]  /*8c30*/  MOV R15, 0xffffffff ;  /* 0xffffffff000f7802 */ /* 0x000fce0000000f00 */
[----:B------:R-:W-:Y:S05]  /*8c40*/  WARPSYNC.COLLECTIVE R15, `(.L_x_120) ;  /* 0x000000000f0c7348 */ /* 0x000fea0003c00000 */
[----:B------:R-:W-:Y:S02]  /*8c50*/  ELECT P6, UR62, PT ;  /* 0x00000000003e782f */ /* 0x000fe400038c0000 */
[----:B------:R-:W-:Y:S01]  /*8c60*/  MOV R14, UR62 ;  /* 0x0000003e000e7c02 */ /* 0x000fe20008000f00 */
[----:B------:R-:W-:Y:S10]  /*8c70*/  ENDCOLLECTIVE ;  /* 0x000000000000791b */ /* 0x000ff40003800000 */
.L_x_120:
[----:B------:R-:W-:Y:S05]  /*8c80*/  BSYNC B1 ;  /* 0x0000000000017941 */ /* 0x000fea0003800000 */
.L_x_119:
[----:B------:R-:W-:Y:S05]  /*8c90*/  BRA `(.L_x_121) ;  /* 0xffffffec00d47947 */ /* 0x000fea000383ffff */
.L_x_84:
[----:B-1----:R1:W2:Y:S02]  /*8ca0*/  SYNCS.PHASECHK.TRANS64.TRYWAIT P4, [R8+URZ+0xe428], R7 ;  /* 0x00e42807080075a7 */ /* 0x0022a4000808017f */
[----:B--2---:R-:W-:Y:S05]  /*8cb0*/  @!P4 NANOSLEEP.SYNCS 0x989680 ;  /* 0x009896800000c95d */ /* 0x004fea0003900000 */
[----:B------:R-:W2:Y:S02]  /*8cc0*/  @!P4 SYNCS.PHASECHK.TRANS64 P4, [R8+URZ+0xe428], R7 ;  /* 0x00e428070800c5a7 */ /* 0x000ea4000808007f */
[----:B--2---:R-:W-:Y:S05]  /*8cd0*/  @!P4 BRA `(.L_x_84) ;  /* 0xfffffffc00f0c947 */ /* 0x004fea000383ffff */
[----:B------:R-:W-:Y:S05]  /*8ce0*/  BRA `(.L_x_122) ;  /* 0xffffffec00ec7947 */ /* 0x000fea000383ffff */
.L_x_89:
[----:B-1----:R1:W2:Y:S02]  /*8cf0*/  SYNCS.PHASECHK.TRANS64.TRYWAIT P4, [R4+URZ+0xe4b0], R7 ;  /* 0x00e4b007040075a7 */ /* 0x0022a4000808017f */
[----:B--2---:R-:W-:Y:S05]  /*8d00*/  @!P4 NANOSLEEP.SYNCS 0x989680 ;  /* 0x009896800000c95d */ /* 0x004fea0003900000 */
[----:B------:R-:W2:Y:S02]  /*8d10*/  @!P4 SYNCS.PHASECHK.TRANS64 P4, [R4+URZ+0xe4b0], R7 ;  /* 0x00e4b0070400c5a7 */ /* 0x000ea4000808007f */
[----:B--2---:R-:W-:Y:S05]  /*8d20*/  @!P4 BRA `(.L_x_89) ;  /* 0xfffffffc00f0c947 */ /* 0x004fea000383ffff */
[----:B------:R-:W-:Y:S05]  /*8d30*/  BRA `(.L_x_88) ;  /* 0xfffffff000787947 */ /* 0x000fea000383ffff */
.L_x_92:
[----:B-1----:R1:W2:Y:S02]  /*8d40*/  SYNCS.PHASECHK.TRANS64.TRYWAIT P3, [R7+URZ+0xe428], R8 ;  /* 0x00e42808070075a7 */ /* 0x0022a4000806017f */
[----:B--2---:R-:W-:Y:S05]  /*8d50*/  @!P3 NANOSLEEP.SYNCS 0x989680 ;  /* 0x009896800000b95d */ /* 0x004fea0003900000 */
[----:B------:R-:W2:Y:S02]  /*8d60*/  @!P3 SYNCS.PHASECHK.TRANS64 P3, [R7+URZ+0xe428], R8 ;  /* 0x00e428080700b5a7 */ /* 0x000ea4000806007f */
[----:B--2---:R-:W-:Y:S05]  /*8d70*/  @!P3 BRA `(.L_x_92) ;  /* 0xfffffffc00f0b947 */ /* 0x004fea000383ffff */
[----:B------:R-:W-:Y:S05]  /*8d80*/  BRA `(.L_x_123) ;  /* 0xfffffff000907947 */ /* 0x000fea000383ffff */
.L_x_98:
[----:B-1----:R1:W2:Y:S02]  /*8d90*/  SYNCS.PHASECHK.TRANS64.TRYWAIT P3, [R7+URZ+0xe428], R8 ;  /* 0x00e42808070075a7 */ /* 0x0022a4000806017f */
[----:B--2---:R-:W-:Y:S05]  /*8da0*/  @!P3 NANOSLEEP.SYNCS 0x989680 ;  /* 0x009896800000b95d */ /* 0x004fea0003900000 */
[----:B------:R-:W2:Y:S02]  /*8db0*/  @!P3 SYNCS.PHASECHK.TRANS64 P3, [R7+URZ+0xe428], R8 ;  /* 0x00e428080700b5a7 */ /* 0x000ea4000806007f */
[----:B--2---:R-:W-:Y:S05]  /*8dc0*/  @!P3 BRA `(.L_x_98) ;  /* 0xfffffffc00f0b947 */ /* 0x004fea000383ffff */
[----:B------:R-:W-:Y:S05]  /*8dd0*/  BRA `(.L_x_124) ;  /* 0xfffffff4003c7947 */ /* 0x000fea000383ffff */
.L_x_103:
[----:B-1----:R1:W2:Y:S02]  /*8de0*/  SYNCS.PHASECHK.TRANS64.TRYWAIT P3, [R7+URZ+0xe428], R8 ;  /* 0x00e42808070075a7 */ /* 0x0022a4000806017f */
[----:B--2---:R-:W-:Y:S05]  /*8df0*/  @!P3 NANOSLEEP.SYNCS 0x989680 ;  /* 0x009896800000b95d */ /* 0x004fea0003900000 */
[----:B------:R-:W2:Y:S02]  /*8e00*/  @!P3 SYNCS.PHASECHK.TRANS64 P3, [R7+URZ+0xe428], R8 ;  /* 0x00e428080700b5a7 */ /* 0x000ea4000806007f */
[----:B--2---:R-:W-:Y:S05]  /*8e10*/  @!P3 BRA `(.L_x_103) ;  /* 0xfffffffc00f0b947 */ /* 0x004fea000383ffff */
[----:B------:R-:W-:Y:S05]  /*8e20*/  BRA `(.L_x_125) ;  /* 0xfffffff400cc7947 */ /* 0x000fea000383ffff */
        .weak           $__internal_0_$__cuda_sm20_rcp_rn_f32_slowpath
        .type           $__internal_0_$__cuda_sm20_rcp_rn_f32_slowpath,@function
        .size           $__internal_0_$__cuda_sm20_rcp_rn_f32_slowpath,(.L_x_131 - $__internal_0_$__cuda_sm20_rcp_rn_f32_slowpath)
$__internal_0_$__cuda_sm20_rcp_rn_f32_slowpath:
[----:B------:R-:W-:Y:S01]  /*8e30*/  IMAD.SHL.U32 R0, R3, 0x2, RZ ;  /* 0x0000000203007824 */ /* 0x000fe200078e00ff */
[----:B------:R-:W-:Y:S04]  /*8e40*/  BSSY B2, `(.L_x_126) ;  /* 0x0000030000027945 */ /* 0x000fe80003800000 */
[----:B------:R-:W-:-:S04]  /*8e50*/  SHF.R.U32.HI R20, RZ, 0x18, R0 ;  /* 0x00000018ff147819 */ /* 0x000fc80000011600 */
[----:B------:R-:W-:-:S13]  /*8e60*/  ISETP.NE.U32.AND P0, PT, R20, RZ, PT ;  /* 0x000000ff1400720c */ /* 0x000fda0003f05070 */
[----:B------:R-:W-:Y:S05]  /*8e70*/  @P0 BRA `(.L_x_127) ;  /* 0x0000000000280947 */ /* 0x000fea0003800000 */
[----:B------:R-:W-:-:S04]  /*8e80*/  SHF.L.U32 R0, R3, 0x1, RZ ;  /* 0x0000000103007819 */ /* 0x000fc800000006ff */
[----:B------:R-:W-:-:S13]  /*8e90*/  ISETP.NE.AND P0, PT, R0, RZ, PT ;  /* 0x000000ff0000720c */ /* 0x000fda0003f05270 */
[----:B------:R-:W-:Y:S01]  /*8ea0*/  @P0 FFMA R7, R3, 1.84467440737095516160e+19, RZ ;  /* 0x5f80000003070823 */ /* 0x000fe200000000ff */
[----:B------:R-:W-:Y:S08]  /*8eb0*/  @!P0 MUFU.RCP R6, R3 ;  /* 0x0000000300068308 */ /* 0x000ff00000001000 */
[----:B------:R-:W1:Y:S02]  /*8ec0*/  @P0 MUFU.RCP R0, R7 ;  /* 0x0000000700000308 */ /* 0x000e640000001000 */
[----:B-1----:R-:W-:-:S04]  /*8ed0*/  @P0 FFMA R12, R7, R0, -1 ;  /* 0xbf800000070c0423 */ /* 0x002fc80000000000 */
[----:B------:R-:W-:-:S04]  /*8ee0*/  @P0 FADD.FTZ R13, -R12, -RZ ;  /* 0x800000ff0c0d0221 */ /* 0x000fc80000010100 */
[----:B------:R-:W-:-:S04]  /*8ef0*/  @P0 FFMA R0, R0, R13, R0 ;  /* 0x0000000d00000223 */ /* 0x000fc80000000000 */
[----:B------:R-:W-:Y:S01]  /*8f00*/  @P0 FFMA R6, R0, 1.84467440737095516160e+19, RZ ;  /* 0x5f80000000060823 */ /* 0x000fe200000000ff */
[----:B------:R-:W-:Y:S06]  /*8f10*/  BRA `(.L_x_128) ;  /* 0x0000000000887947 */ /* 0x000fec0003800000 */
.L_x_127:
[----:B------:R-:W-:-:S04]  /*8f20*/  IADD3 R26, R20, -0xfd, RZ ;  /* 0xffffff03141a7810 */ /* 0x000fc80007ffe0ff */
[----:B------:R-:W-:-:S13]  /*8f30*/  ISETP.GT.U32.AND P0, PT, R26, 0x1, PT ;  /* 0x000000011a00780c */ /* 0x000fda0003f04070 */
[----:B------:R-:W-:Y:S05]  /*8f40*/  @P0 BRA `(.L_x_129) ;  /* 0x0000000000780947 */ /* 0x000fea0003800000 */
[----:B------:R-:W-:Y:S01]  /*8f50*/  LOP3.LUT R0, R3, 0x7fffff, RZ, 0xc0, !PT ;  /* 0x007fffff03007812 */ /* 0x000fe200078ec0ff */
[----:B------:R-:W-:-:S03]  /*8f60*/  IMAD.MOV.U32 R13, RZ, RZ, 0x3 ;  /* 0x00000003ff0d7424 */ /* 0x000fc600078e00ff */
[----:B------:R-:W-:Y:S02]  /*8f70*/  LOP3.LUT R0, R0, 0x3f800000, RZ, 0xfc, !PT ;  /* 0x3f80000000007812 */ /* 0x000fe400078efcff */
[----:B------:R-:W-:Y:S02]  /*8f80*/  SHF.L.U32 R13, R13, R26, RZ ;  /* 0x0000001a0d0d7219 */ /* 0x000fe400000006ff */
[----:B------:R-:W1:Y:S02]  /*8f90*/  MUFU.RCP R7, R0 ;  /* 0x0000000000077308 */ /* 0x000e640000001000 */
[----:B-1----:R-:W-:-:S04]  /*8fa0*/  FFMA R6, R0, R7, -1 ;  /* 0xbf80000000067423 */ /* 0x002fc80000000007 */
[----:B------:R-:W-:-:S04]  /*8fb0*/  FADD.FTZ R6, -R6, -RZ ;  /* 0x800000ff06067221 */ /* 0x000fc80000010100 */
[CCC-:B------:R-:W-:Y:S01]  /*8fc0*/  FFMA.RM R12, R7.reuse, R6.reuse, R7.reuse ;  /* 0x00000006070c7223 */ /* 0x1c0fe20000004007 */
[----:B------:R-:W-:-:S04]  /*8fd0*/  FFMA.RP R7, R7, R6, R7 ;  /* 0x0000000607077223 */ /* 0x000fc80000008007 */
[C---:B------:R-:W-:Y:S02]  /*8fe0*/  LOP3.LUT R6, R12.reuse, 0x7fffff, RZ, 0xc0, !PT ;  /* 0x007fffff0c067812 */ /* 0x040fe400078ec0ff */
[----:B------:R-:W-:Y:S02]  /*8ff0*/  FSETP.NEU.FTZ.AND P0, PT, R12, R7, PT ;  /* 0x000000070c00720b */ /* 0x000fe40003f1d000 */
[----:B------:R-:W-:Y:S02]  /*9000*/  LOP3.LUT R6, R6, 0x800000, RZ, 0xfc, !PT ;  /* 0x0080000006067812 */ /* 0x000fe400078efcff */
[----:B------:R-:W-:Y:S02]  /*9010*/  SEL R7, RZ, 0xffffffff, !P0 ;  /* 0xffffffffff077807 */ /* 0x000fe40004000000 */
[----:B------:R-:W-:Y:S02]  /*9020*/  LOP3.LUT R13, R13, R6, RZ, 0xc0, !PT ;  /* 0x000000060d0d7212 */ /* 0x000fe400078ec0ff */
[----:B------:R-:W-:-:S02]  /*9030*/  IADD3 R7, -R7, RZ, RZ ;  /* 0x000000ff07077210 */ /* 0x000fc40007ffe1ff */
[-C--:B------:R-:W-:Y:S02]  /*9040*/  SHF.R.U32.HI R13, RZ, R26.reuse, R13 ;  /* 0x0000001aff0d7219 */ /* 0x080fe4000001160d */
[--C-:B------:R-:W-:Y:S01]  /*9050*/  LOP3.LUT P1, RZ, R7, R26, R6.reuse, 0xf8, !PT ;  /* 0x0000001a07ff7212 */ /* 0x100fe2000782f806 */
[----:B------:R-:W-:Y:S01]  /*9060*/  VIADD R7, R20, 0xffffff04 ;  /* 0xffffff0414077836 */ /* 0x000fe20000000000 */
[C---:B------:R-:W-:Y:S02]  /*9070*/  LOP3.LUT P0, RZ, R13.reuse, 0x1, RZ, 0xc0, !PT ;  /* 0x000000010dff7812 */ /* 0x040fe4000780c0ff */
[----:B------:R-:W-:Y:S02]  /*9080*/  LOP3.LUT P2, RZ, R13, 0x2, RZ, 0xc0, !PT ;  /* 0x000000020dff7812 */ /* 0x000fe4000784c0ff */
[----:B------:R-:W-:Y:S02]  /*9090*/  SHF.R.U32.HI R6, RZ, R7, R6 ;  /* 0x00000007ff067219 */ /* 0x000fe40000011606 */
[----:B------:R-:W-:-:S02]  /*90a0*/  PLOP3.LUT P0, PT, P0, P1, P2, 0xe0, 0x0 ;  /* 0x000000000000781c */ /* 0x000fc40000703c20 */
[----:B------:R-:W-:Y:S02]  /*90b0*/  LOP3.LUT P1, RZ, R3, 0x7fffff, RZ, 0xc0, !PT ;  /* 0x007fffff03ff7812 */ /* 0x000fe4000782c0ff */
[----:B------:R-:W-:-:S04]  /*90c0*/  SEL R0, RZ, 0x1, !P0 ;  /* 0x00000001ff007807 */ /* 0x000fc80004000000 */
[----:B------:R-:W-:-:S04]  /*90d0*/  IADD3 R0, -R0, RZ, RZ ;  /* 0x000000ff00007210 */ /* 0x000fc80007ffe1ff */
[----:B------:R-:W-:-:S13]  /*90e0*/  ISETP.GE.AND P0, PT, R0, RZ, PT ;  /* 0x000000ff0000720c */ /* 0x000fda0003f06270 */
[----:B------:R-:W-:-:S04]  /*90f0*/  @!P0 IADD3 R6, R6, 0x1, RZ ;  /* 0x0000000106068810 */ /* 0x000fc80007ffe0ff */
[----:B------:R-:W-:-:S04]  /*9100*/  @!P1 SHF.L.U32 R6, R6, 0x1, RZ ;  /* 0x0000000106069819 */ /* 0x000fc800000006ff */
[----:B------:R-:W-:Y:S01]  /*9110*/  LOP3.LUT R6, R6, 0x80000000, R3, 0xf8, !PT ;  /* 0x8000000006067812 */ /* 0x000fe200078ef803 */
[----:B------:R-:W-:Y:S06]  /*9120*/  BRA `(.L_x_128) ;  /* 0x0000000000047947 */ /* 0x000fec0003800000 */
.L_x_129:
[----:B------:R1:W2:Y:S02]  /*9130*/  MUFU.RCP R6, R3 ;  /* 0x0000000300067308 */ /* 0x0002a40000001000 */
.L_x_128:
[----:B------:R-:W-:Y:S05]  /*9140*/  BSYNC B2 ;  /* 0x0000000000027941 */ /* 0x000fea0003800000 */
.L_x_126:
[----:B--2---:R-:W-:Y:S01]  /*9150*/  IMAD.MOV.U32 R0, RZ, RZ, R6 ;  /* 0x000000ffff007224 */ /* 0x004fe200078e0006 */
[----:B------:R-:W-:Y:S02]  /*9160*/  MOV R6, R14 ;  /* 0x0000000e00067202 */ /* 0x000fe40000000f00 */
[----:B------:R-:W-:-:S04]  /*9170*/  MOV R7, 0x0 ;  /* 0x0000000000077802 */ /* 0x000fc80000000f00 */
[----:B-1----:R-:W-:Y:S05]  /*9180*/  RET.REL.NODEC R6 `(_ZN7cutlass13device_kernelINS_4fmha6kernel28FmhaKernelTmaWarpSpecializedINS1_10collective30FmhaMainloopTmaWarpSpecializedINS_6half_tEffN4cute5tupleIJNS7_1CILi128EEESA_NS9_ILi32EEEEEENS8_IJiNS9_ILi1EEENS8_IJiiEEEEEESF_SF_NS4_13DefaultFusionEJNS2_6OptionILNS2_3TagE0ENS9_ILb1EEEEENSH_ILSI_2ESJ_EEEEENS4_15FmhaFwdEpilogueIS6_fNS8_IJNS9_ILi64EEESB_SA_EEEEENS2_23PersistentTileSchedulerEJSK_SL_EEEEEvNT_6ParamsE) ;  /* 0xffffff6c069c7950 */ /* 0x002fea0003c3ffff */
.L_x_130:
[----:B------:R-:W-:-:S00]  /*9190*/  BRA `(.L_x_130) ;  /* 0xfffffffc00fc7947 */ /* 0x000fc0000383ffff */
[----:B------:R-:W-:-:S00]  /*91a0*/  NOP ;  /* 0x0000000000007918 */ /* 0x000fc00000000000 */
        /* <DEDUP_REMOVED lines=13> */
.L_x_131:


//--------------------- .nv.global.init           --------------------------
	.section	.nv.global.init,"aw",@progbits
.nv.global.init:
	.type		$str$24,@object
	.size		$str$24,($str$25 - $str$24)
$str$24:
        /*0000*/ 	.byte	0x28, 0x61, 0x64, 0x64, 0x72, 0x65, 0x73, 0x73, 0x20, 0x26, 0x20, 0x6d, 0x61, 0x73, 0x6b, 0x29
        /*0010*/ 	.byte	0x20, 0x3d, 0x3d, 0x20, 0x30, 0x00
	.type		$str$25,@object
	.size		$str$25,(__unnamed_1 - $str$25)
$str$25:
        /*0016*/ 	.byte	0x2f, 0x74, 0x6d, 0x70, 0x2f, 0x63, 0x75, 0x74, 0x6c, 0x61, 0x73, 0x73, 0x5f, 0x73, 0x77, 0x65
        /*0026*/ 	.byte	0x65, 0x70, 0x5f, 0x73, 0x72, 0x63, 0x2f, 0x69, 0x6e, 0x63, 0x6c, 0x75, 0x64, 0x65, 0x2f, 0x63
        /*0036*/ 	.byte	0x75, 0x74, 0x65, 0x2f, 0x70, 0x6f, 0x69, 0x6e, 0x74, 0x65, 0x72, 0x5f, 0x66, 0x6c, 0x61, 0x67
        /*0046*/ 	.byte	0x67, 0x65, 0x64, 0x2e, 0x68, 0x70, 0x70, 0x00
	.type		__unnamed_1,@object
	.size		__unnamed_1,(.L_0 - __unnamed_1)
__unnamed_1:
        /*004e*/ 	.byte	0x61, 0x75, 0x74, 0x6f, 0x20, 0x63, 0x75, 0x74, 0x65, 0x3a, 0x3a, 0x61, 0x73, 0x5f, 0x70, 0x6f
        /* <DEDUP_REMOVED lines=27> */
        /*020e*/ 	.byte	0x3e, 0x3e, 0x5d, 0x00
.L_0:


//--------------------- .nv.shared._ZN7cutlass13device_kernelINS_4fmha6kernel28FmhaKernelTmaWarpSpecializedINS1_10collective30FmhaMainloopTmaWarpSpecializedINS_6half_tEffN4cute5tupleIJNS7_1CILi128EEESA_NS9_ILi32EEEEEENS8_IJiNS9_ILi1EEENS8_IJiiEEEEEESF_SF_NS4_13DefaultFusionEJNS2_6OptionILNS2_3TagE0ENS9_ILb1EEEEENSH_ILSI_2ESJ_EEEEENS4_15FmhaFwdEpilogueIS6_fNS8_IJNS9_ILi64EEESB_SA_EEEEENS2_23PersistentTileSchedulerEJSK_SL_EEEEEvNT_6ParamsE --------------------------
	.section	.nv.shared._ZN7cutlass13device_kernelINS_4fmha6kernel28FmhaKernelTmaWarpSpecializedINS1_10collective30FmhaMainloopTmaWarpSpecializedINS_6half_tEffN4cute5tupleIJNS7_1CILi128EEESA_NS9_ILi32EEEEEENS8_IJiNS9_ILi1EEENS8_IJiiEEEEEESF_SF_NS4_13DefaultFusionEJNS2_6OptionILNS2_3TagE0ENS9_ILb1EEEEENSH_ILSI_2ESJ_EEEEENS4_15FmhaFwdEpilogueIS6_fNS8_IJNS9_ILi64EEESB_SA_EEEEENS2_23PersistentTileSchedulerEJSK_SL_EEEEEvNT_6ParamsE,"aw",@nobits
	.sectionflags	@""
	.align	16
	.zero		1024


//--------------------- .nv.shared.reserved.0     --------------------------
	.section	.nv.shared.reserved.0,"aw",@nobits
	.weak		__nv_reservedSMEM_offset_0_alias
	.size		__nv_reservedSMEM_offset_0_alias, 0, 0
	.other		__nv_reservedSMEM_offset_0_alias,@"STO_CUDA_RESERVED_SHARED STV_DEFAULT"
__nv_reservedSMEM_offset_0_alias:
	.zero		0


//--------------------- .nv.global                --------------------------
	.section	.nv.global,"aw",@nobits
.nv.global:
	.type		_ZN39_INTERNAL_68a645fb_4_k_cu_00b3e2eb_30884cute1_E,@object
	.size		_ZN39_INTERNAL_68a645fb_4_k_cu_00b3e2eb_30884cute1_E,(_ZN39_INTERNAL_68a645fb_4_k_cu_00b3e2eb_30884cuda3std3__45__cpo6cbeginE - _ZN39_INTERNAL_68a645fb_4_k_cu_00b3e2eb_30884cute1_E)
_ZN39_INTERNAL_68a645fb_4_k_cu_00b3e2eb_30884cute1_E:
	.zero		1
	.type		_ZN39_INTERNAL_68a645fb_4_k_cu_00b3e2eb_30884cuda3std3__45__cpo6cbeginE,@object
	.size		_ZN39_INTERNAL_68a645fb_4_k_cu_00b3e2eb_30884cuda3std3__45__cpo6cbeginE,(_ZN39_INTERNAL_68a645fb_4_k_cu_00b3e2eb_30884cuda3std3__48in_placeE - _ZN39_INTERNAL_68a645fb_4_k_cu_00b3e2eb_30884cuda3std3__45__cpo6cbeginE)
_ZN39_INTERNAL_68a645fb_4_k_cu_00b3e2eb_30884cuda3std3__45__cpo6cbeginE:
	.zero		1
	.type		_ZN39_INTERNAL_68a645fb_4_k_cu_00b3e2eb_30884cuda3std3__48in_placeE,@object
	.size		_ZN39_INTERNAL_68a645fb_4_k_cu_00b3e2eb_30884cuda3std3__48in_placeE,(_ZN39_INTERNAL_68a645fb_4_k_cu_00b3e2eb_30884cuda3std6ranges3__45__cpo9iter_moveE - _ZN39_INTERNAL_68a645fb_4_k_cu_00b3e2eb_30884cuda3std3__48in_placeE)
_ZN39_INTERNAL_68a645fb_4_k_cu_00b3e2eb_30884cuda3std3__48in_placeE:
	.zero		1
	.type		_ZN39_INTERNAL_68a645fb_4_k_cu_00b3e2eb_30884cuda3std6ranges3__45__cpo9iter_moveE,@object
	.size		_ZN39_INTERNAL_68a645fb_4_k_cu_00b3e2eb_30884cuda3std6ranges3__45__cpo9iter_moveE,(_ZN39_INTERNAL_68a645fb_4_k_cu_00b3e2eb_30884cuda3std3__45__cpo5beginE - _ZN39_INTERNAL_68a645fb_4_k_cu_00b3e2eb_30884cuda3std6ranges3__45__cpo9iter_moveE)
_ZN39_INTERNAL_68a645fb_4_k_cu_00b3e2eb_30884cuda3std6ranges3__45__cpo9iter_moveE:
	.zero		1
	.type		_ZN39_INTERNAL_68a645fb_4_k_cu_00b3e2eb_30884cuda3std3__45__cpo5beginE,@object
	.size		_ZN39_INTERNAL_68a645fb_4_k_cu_00b3e2eb_30884cuda3std3__45__cpo5beginE,(_ZN39_INTERNAL_68a645fb_4_k_cu_00b3e2eb_30884cuda3std3__441_GLOBAL__N__68a645fb_4_k_cu_00b3e2eb_30886ignoreE - _ZN39_INTERNAL_68a645fb_4_k_cu_00b3e2eb_30884cuda3std3__45__cpo5beginE)
_ZN39_INTERNAL_68a645fb_4_k_cu_00b3e2eb_30884cuda3std3__45__cpo5beginE:
	.zero		1
	.type		_ZN39_INTERNAL_68a645fb_4_k_cu_00b3e2eb_30884cuda3std3__441_GLOBAL__N__68a645fb_4_k_cu_00b3e2eb_30886ignoreE,@object
	.size		_ZN39_INTERNAL_68a645fb_4_k_cu_00b3e2eb_30884cuda3std3__441_GLOBAL__N__68a645fb_4_k_cu_00b3e2eb_30886ignoreE,(_ZN39_INTERNAL_68a645fb_4_k_cu_00b3e2eb_30884cute7productE - _ZN39_INTERNAL_68a645fb_4_k_cu_00b3e2eb_30884cuda3std3__441_GLOBAL__N__68a645fb_4_k_cu_00b3e2eb_30886ignoreE)
_ZN39_INTERNAL_68a645fb_4_k_cu_00b3e2eb_30884cuda3std3__441_GLOBAL__N__68a645fb_4_k_cu_00b3e2eb_30886ignoreE:
	.zero		1
	.type		_ZN39_INTERNAL_68a645fb_4_k_cu_00b3e2eb_30884cute7productE,@object
	.size		_ZN39_INTERNAL_68a645fb_4_k_cu_00b3e2eb_30884cute7productE,(_ZN39_INTERNAL_68a645fb_4_k_cu_00b3e2eb_30884cuda3std3__45__cpo3endE - _ZN39_INTERNAL_68a645fb_4_k_cu_00b3e2eb_30884cute7productE)
_ZN39_INTERNAL_68a645fb_4_k_cu_00b3e2eb_30884cute7productE:
	.zero		1
	.type		_ZN39_INTERNAL_68a645fb_4_k_cu_00b3e2eb_30884cuda3std3__45__cpo3endE,@object
	.size		_ZN39_INTERNAL_68a645fb_4_k_cu_00b3e2eb_30884cuda3std3__45__cpo3endE,(_ZN39_INTERNAL_68a645fb_4_k_cu_00b3e2eb_30884cuda3std3__419piecewise_constructE - _ZN39_INTERNAL_68a645fb_4_k_cu_00b3e2eb_30884cuda3std3__45__cpo3endE)
_ZN39_INTERNAL_68a645fb_4_k_cu_00b3e2eb_30884cuda3std3__45__cpo3endE:
	.zero		1
	.type		_ZN39_INTERNAL_68a645fb_4_k_cu_00b3e2eb_30884cuda3std3__419piecewise_constructE,@object
	.size		_ZN39_INTERNAL_68a645fb_4_k_cu_00b3e2eb_30884cuda3std3__419piecewise_constructE,(_ZN39_INTERNAL_68a645fb_4_k_cu_00b3e2eb_30884cuda3std3__45__cpo4cendE - _ZN39_INTERNAL_68a645fb_4_k_cu_00b3e2eb_30884cuda3std3__419piecewise_constructE)
_ZN39_INTERNAL_68a645fb_4_k_cu_00b3e2eb_30884cuda3std3__419piecewise_constructE:
	.zero		1
	.type		_ZN39_INTERNAL_68a645fb_4_k_cu_00b3e2eb_30884cuda3std3__45__cpo4cendE,@object
	.size		_ZN39_INTERNAL_68a645fb_4_k_cu_00b3e2eb_30884cuda3std3__45__cpo4cendE,(_ZN39_INTERNAL_68a645fb_4_k_cu_00b3e2eb_30884cuda3std6ranges3__45__cpo4swapE - _ZN39_INTERNAL_68a645fb_4_k_cu_00b3e2eb_30884cuda3std3__45__cpo4cendE)
_ZN39_INTERNAL_68a645fb_4_k_cu_00b3e2eb_30884cuda3std3__45__cpo4cendE:
	.zero		1
	.type		_ZN39_INTERNAL_68a645fb_4_k_cu_00b3e2eb_30884cuda3std6ranges3__45__cpo4swapE,@object
	.size		_ZN39_INTERNAL_68a645fb_4_k_cu_00b3e2eb_30884cuda3std6ranges3__45__cpo4swapE,(.L_8 - _ZN39_INTERNAL_68a645fb_4_k_cu_00b3e2eb_30884cuda3std6ranges3__45__cpo4swapE)
_ZN39_INTERNAL_68a645fb_4_k_cu_00b3e2eb_30884cuda3std6ranges3__45__cpo4swapE:
	.zero		1
.L_8:


//--------------------- .nv.constant0._ZN7cutlass13device_kernelINS_4fmha6kernel28FmhaKernelTmaWarpSpecializedINS1_10collective30FmhaMainloopTmaWarpSpecializedINS_6half_tEffN4cute5tupleIJNS7_1CILi128EEESA_NS9_ILi32EEEEEENS8_IJiNS9_ILi1EEENS8_IJiiEEEEEESF_SF_NS4_13DefaultFusionEJNS2_6OptionILNS2_3TagE0ENS9_ILb1EEEEENSH_ILSI_2ESJ_EEEEENS4_15FmhaFwdEpilogueIS6_fNS8_IJNS9_ILi64EEESB_SA_EEEEENS2_23PersistentTileSchedulerEJSK_SL_EEEEEvNT_6ParamsE --------------------------
	.section	.nv.constant0._ZN7cutlass13device_kernelINS_4fmha6kernel28FmhaKernelTmaWarpSpecializedINS1_10collective30FmhaMainloopTmaWarpSpecializedINS_6half_tEffN4cute5tupleIJNS7_1CILi128EEESA_NS9_ILi32EEEEEENS8_IJiNS9_ILi1EEENS8_IJiiEEEEEESF_SF_NS4_13DefaultFusionEJNS2_6OptionILNS2_3TagE0ENS9_ILb1EEEEENSH_ILSI_2ESJ_EEEEENS4_15FmhaFwdEpilogueIS6_fNS8_IJNS9_ILi64EEESB_SA_EEEEENS2_23PersistentTileSchedulerEJSK_SL_EEEEEvNT_6ParamsE,"a",@progbits
	.sectionflags	@""
	.align	4
.nv.constant0._ZN7cutlass13device_kernelINS_4fmha6kernel28FmhaKernelTmaWarpSpecializedINS1_10collective30FmhaMainloopTmaWarpSpecializedINS_6half_tEffN4cute5tupleIJNS7_1CILi128EEESA_NS9_ILi32EEEEEENS8_IJiNS9_ILi1EEENS8_IJiiEEEEEESF_SF_NS4_13DefaultFusionEJNS2_6OptionILNS2_3TagE0ENS9_ILb1EEEEENSH_ILSI_2ESJ_EEEEENS4_15FmhaFwdEpilogueIS6_fNS8_IJNS9_ILi64EEESB_SA_EEEEENS2_23PersistentTileSchedulerEJSK_SL_EEEEEvNT_6ParamsE:
	.zero		2688


//--------------------- SYMBOLS --------------------------

	.type		.nv.reservedSmem.offset0,@object
	.size		.nv.reservedSmem.offset0,0x4
	.type		__assertfail,@function
